	.target	sm_90a

	.elftype	@"ET_EXEC"


//--------------------- .note.nv.tkinfo           --------------------------
	.section	.note.nv.tkinfo,"",@"SHT_NOTE"
	.sectionflags	@"SHF_NOTE_NV_TKINFO"
	.tkinfo
        /*0018*/ 	.word	0x00000002
        /*0030*/ 	.string	""
        /*0030*/ 	.string	"ptxas"
        /*0030*/ 	.string	"Cuda compilation tools, release 13.0, V13.0.88"
        /*0030*/ 	.string	"Build cuda_13.0.r13.0/compiler.36424714_0"
        /*0030*/ 	.string	"-arch sm_90a -m 64 "



//--------------------- .note.nv.cuinfo           --------------------------
	.section	.note.nv.cuinfo,"",@"SHT_NOTE"
	.sectionflags	@"SHF_NOTE_NV_CUINFO"
        /*0018*/ 	.short	0x0002
        /*001a*/ 	.short	0x005a
        /*001c*/ 	.short	0x0082
	.zero		2


//--------------------- .nv.info                  --------------------------
	.section	.nv.info,"",@"SHT_CUDA_INFO"
	.align	4


	//----- nvinfo : EIATTR_REGCOUNT
	.align		4
        /*0000*/ 	.byte	0x04, 0x2f
        /*0002*/ 	.short	(.L_15 - .L_14)
	.align		4
.L_14:
        /*0004*/ 	.word	index@(_ZN7cutlass13device_kernelINS_4gemm6kernel13GemmUniversalIN4cute5tupleIJiiiiEEENS1_10collective13CollectiveMmaINS1_34MainloopSm90TmaGmmaWarpSpecializedILi3ENS5_IJNS4_1CILi2EEENSA_ILi4EEENSA_ILi1EEEEEENS1_35KernelTmaWarpSpecializedCooperativeEEENS5_IJNSA_ILi128EEESH_NSA_ILi64EEEEEENS_6half_tENS5_IJSD_llEEESK_NS5_IJlSD_lEEENS4_8TiledMMAINS4_8MMA_AtomIJNS4_4SM904GMMA26MMA_64x128x16_F32F16F16_SSILNSQ_5MajorE1ELSS_0ELNSQ_7ScaleInE1ELST_1EEEEEENS4_6LayoutINS5_IJSB_SD_SD_EEENS5_IJSD_NSA_ILi0EEESY_EEEEENS5_IJNS4_10UnderscoreES11_S11_EEEEENS4_23SM90_TMA_LOAD_MULTICASTENS4_14ComposedLayoutINS4_7SwizzleILi3ELi4ELi3EEENS4_18smem_ptr_flag_bitsILi16EEENSW_INS5_IJSI_NSA_ILi8EEEEEENS5_IJSD_SI_EEEEEEEvNS4_8identityES14_NS15_IS17_S19_NSW_INS5_IJS1A_SI_EEENS5_IJSI_SD_EEEEEEEvS1F_EENS_8epilogue10collective6detail29Sm90TmaWarpSpecializedAdapterINS1M_15DefaultEpilogueISK_SM_SM_NS1L_6thread17LinearCombinationISK_Li1EffLNS1Q_9ScaleType4KindE0ELNS_15FloatRoundStyleE2ESK_EENS1_15EpilogueDefaultEEEEEvvEEEEvNT_6ParamsE)
        /*0008*/ 	.word	0x000000a8


	//----- nvinfo : EIATTR_FRAME_SIZE
	.align		4
.L_15:
        /*000c*/ 	.byte	0x04, 0x11
        /*000e*/ 	.short	(.L_17 - .L_16)
	.align		4
.L_16:
        /*0010*/ 	.word	index@(_ZN7cutlass13device_kernelINS_4gemm6kernel13GemmUniversalIN4cute5tupleIJiiiiEEENS1_10collective13CollectiveMmaINS1_34MainloopSm90TmaGmmaWarpSpecializedILi3ENS5_IJNS4_1CILi2EEENSA_ILi4EEENSA_ILi1EEEEEENS1_35KernelTmaWarpSpecializedCooperativeEEENS5_IJNSA_ILi128EEESH_NSA_ILi64EEEEEENS_6half_tENS5_IJSD_llEEESK_NS5_IJlSD_lEEENS4_8TiledMMAINS4_8MMA_AtomIJNS4_4SM904GMMA26MMA_64x128x16_F32F16F16_SSILNSQ_5MajorE1ELSS_0ELNSQ_7ScaleInE1ELST_1EEEEEENS4_6LayoutINS5_IJSB_SD_SD_EEENS5_IJSD_NSA_ILi0EEESY_EEEEENS5_IJNS4_10UnderscoreES11_S11_EEEEENS4_23SM90_TMA_LOAD_MULTICASTENS4_14ComposedLayoutINS4_7SwizzleILi3ELi4ELi3EEENS4_18smem_ptr_flag_bitsILi16EEENSW_INS5_IJSI_NSA_ILi8EEEEEENS5_IJSD_SI_EEEEEEEvNS4_8identityES14_NS15_IS17_S19_NSW_INS5_IJS1A_SI_EEENS5_IJSI_SD_EEEEEEEvS1F_EENS_8epilogue10collective6detail29Sm90TmaWarpSpecializedAdapterINS1M_15DefaultEpilogueISK_SM_SM_NS1L_6thread17LinearCombinationISK_Li1EffLNS1Q_9ScaleType4KindE0ELNS_15FloatRoundStyleE2ESK_EENS1_15EpilogueDefaultEEEEEvvEEEEvNT_6ParamsE)
        /*0014*/ 	.word	0x00000000


	//----- nvinfo : EIATTR_MIN_STACK_SIZE
	.align		4
.L_17:
        /*0018*/ 	.byte	0x04, 0x12
        /*001a*/ 	.short	(.L_19 - .L_18)
	.align		4
.L_18:
        /*001c*/ 	.word	index@(_ZN7cutlass13device_kernelINS_4gemm6kernel13GemmUniversalIN4cute5tupleIJiiiiEEENS1_10collective13CollectiveMmaINS1_34MainloopSm90TmaGmmaWarpSpecializedILi3ENS5_IJNS4_1CILi2EEENSA_ILi4EEENSA_ILi1EEEEEENS1_35KernelTmaWarpSpecializedCooperativeEEENS5_IJNSA_ILi128EEESH_NSA_ILi64EEEEEENS_6half_tENS5_IJSD_llEEESK_NS5_IJlSD_lEEENS4_8TiledMMAINS4_8MMA_AtomIJNS4_4SM904GMMA26MMA_64x128x16_F32F16F16_SSILNSQ_5MajorE1ELSS_0ELNSQ_7ScaleInE1ELST_1EEEEEENS4_6LayoutINS5_IJSB_SD_SD_EEENS5_IJSD_NSA_ILi0EEESY_EEEEENS5_IJNS4_10UnderscoreES11_S11_EEEEENS4_23SM90_TMA_LOAD_MULTICASTENS4_14ComposedLayoutINS4_7SwizzleILi3ELi4ELi3EEENS4_18smem_ptr_flag_bitsILi16EEENSW_INS5_IJSI_NSA_ILi8EEEEEENS5_IJSD_SI_EEEEEEEvNS4_8identityES14_NS15_IS17_S19_NSW_INS5_IJS1A_SI_EEENS5_IJSI_SD_EEEEEEEvS1F_EENS_8epilogue10collective6detail29Sm90TmaWarpSpecializedAdapterINS1M_15DefaultEpilogueISK_SM_SM_NS1L_6thread17LinearCombinationISK_Li1EffLNS1Q_9ScaleType4KindE0ELNS_15FloatRoundStyleE2ESK_EENS1_15EpilogueDefaultEEEEEvvEEEEvNT_6ParamsE)
        /*0020*/ 	.word	0x00000000
.L_19:


//--------------------- .nv.compat                --------------------------
	.section	.nv.compat,"",@"SHT_CUDA_COMPAT_INFO"
	.align	4
        /*0000*/ 	.byte	0x02, 0x09, 0x01, 0x00, 0x02, 0x02, 0x04, 0x00, 0x02, 0x05, 0x05, 0x00, 0x03, 0x07, 0x01, 0x01
        /*0010*/ 	.byte	0x02, 0x03, 0x01, 0x00, 0x02, 0x06, 0x01, 0x00, 0x04, 0x0b, 0x08, 0x00, 0x00, 0x00, 0x00, 0x00
        /*0020*/ 	.byte	0x00, 0x00, 0x00, 0x00


//--------------------- .nv.info._ZN7cutlass13device_kernelINS_4gemm6kernel13GemmUniversalIN4cute5tupleIJiiiiEEENS1_10collective13CollectiveMmaINS1_34MainloopSm90TmaGmmaWarpSpecializedILi3ENS5_IJNS4_1CILi2EEENSA_ILi4EEENSA_ILi1EEEEEENS1_35KernelTmaWarpSpecializedCooperativeEEENS5_IJNSA_ILi128EEESH_NSA_ILi64EEEEEENS_6half_tENS5_IJSD_llEEESK_NS5_IJlSD_lEEENS4_8TiledMMAINS4_8MMA_AtomIJNS4_4SM904GMMA26MMA_64x128x16_F32F16F16_SSILNSQ_5MajorE1ELSS_0ELNSQ_7ScaleInE1ELST_1EEEEEENS4_6LayoutINS5_IJSB_SD_SD_EEENS5_IJSD_NSA_ILi0EEESY_EEEEENS5_IJNS4_10UnderscoreES11_S11_EEEEENS4_23SM90_TMA_LOAD_MULTICASTENS4_14ComposedLayoutINS4_7SwizzleILi3ELi4ELi3EEENS4_18smem_ptr_flag_bitsILi16EEENSW_INS5_IJSI_NSA_ILi8EEEEEENS5_IJSD_SI_EEEEEEEvNS4_8identityES14_NS15_IS17_S19_NSW_INS5_IJS1A_SI_EEENS5_IJSI_SD_EEEEEEEvS1F_EENS_8epilogue10collective6detail29Sm90TmaWarpSpecializedAdapterINS1M_15DefaultEpilogueISK_SM_SM_NS1L_6thread17LinearCombinationISK_Li1EffLNS1Q_9ScaleType4KindE0ELNS_15FloatRoundStyleE2ESK_EENS1_15EpilogueDefaultEEEEEvvEEEEvNT_6ParamsE --------------------------
	.section	.nv.info._ZN7cutlass13device_kernelINS_4gemm6kernel13GemmUniversalIN4cute5tupleIJiiiiEEENS1_10collective13CollectiveMmaINS1_34MainloopSm90TmaGmmaWarpSpecializedILi3ENS5_IJNS4_1CILi2EEENSA_ILi4EEENSA_ILi1EEEEEENS1_35KernelTmaWarpSpecializedCooperativeEEENS5_IJNSA_ILi128EEESH_NSA_ILi64EEEEEENS_6half_tENS5_IJSD_llEEESK_NS5_IJlSD_lEEENS4_8TiledMMAINS4_8MMA_AtomIJNS4_4SM904GMMA26MMA_64x128x16_F32F16F16_SSILNSQ_5MajorE1ELSS_0ELNSQ_7ScaleInE1ELST_1EEEEEENS4_6LayoutINS5_IJSB_SD_SD_EEENS5_IJSD_NSA_ILi0EEESY_EEEEENS5_IJNS4_10UnderscoreES11_S11_EEEEENS4_23SM90_TMA_LOAD_MULTICASTENS4_14ComposedLayoutINS4_7SwizzleILi3ELi4ELi3EEENS4_18smem_ptr_flag_bitsILi16EEENSW_INS5_IJSI_NSA_ILi8EEEEEENS5_IJSD_SI_EEEEEEEvNS4_8identityES14_NS15_IS17_S19_NSW_INS5_IJS1A_SI_EEENS5_IJSI_SD_EEEEEEEvS1F_EENS_8epilogue10collective6detail29Sm90TmaWarpSpecializedAdapterINS1M_15DefaultEpilogueISK_SM_SM_NS1L_6thread17LinearCombinationISK_Li1EffLNS1Q_9ScaleType4KindE0ELNS_15FloatRoundStyleE2ESK_EENS1_15EpilogueDefaultEEEEEvvEEEEvNT_6ParamsE,"",@"SHT_CUDA_INFO"
	.sectionflags	@""
	.align	4


	//----- nvinfo : EIATTR_CUDA_API_VERSION
	.align		4
        /*0000*/ 	.byte	0x04, 0x37
        /*0002*/ 	.short	(.L_21 - .L_20)
.L_20:
        /*0004*/ 	.word	0x00000082


	//----- nvinfo : EIATTR_KPARAM_INFO
	.align		4
.L_21:
        /*0008*/ 	.byte	0x04, 0x17
        /*000a*/ 	.short	(.L_23 - .L_22)
.L_22:
        /*000c*/ 	.word	0x00000000
        /*0010*/ 	.short	0x0000
        /*0012*/ 	.short	0x0070
        /*0014*/ 	.byte	0x00, 0xf0, 0x01, 0x10


	//----- nvinfo : EIATTR_SPARSE_MMA_MASK
	.align		4
.L_23:
        /*0018*/ 	.byte	0x03, 0x50
        /*001a*/ 	.short	0x0000


	//----- nvinfo : EIATTR_MAXREG_COUNT
	.align		4
        /*001c*/ 	.byte	0x03, 0x1b
        /*001e*/ 	.short	0x00a8


	//----- nvinfo : EIATTR_NUM_BARRIERS
	.align		4
        /*0020*/ 	.byte	0x02, 0x4c
        /*0022*/ 	.byte	0x01
	.zero		1


	//----- nvinfo : EIATTR_EXTERNS
	.align		4
        /*0024*/ 	.byte	0x04, 0x0f
        /*0026*/ 	.short	(.L_25 - .L_24)


	//   ....[0]....
	.align		4
.L_24:
        /*0028*/ 	.word	index@(__assertfail)


	//----- nvinfo : EIATTR_MERCURY_ISA_VERSION
	.align		4
.L_25:
        /*002c*/ 	.byte	0x03, 0x5f
        /*002e*/ 	.short	0x0101


	//----- nvinfo : EIATTR_INT_WARP_WIDE_INSTR_OFFSETS
	.align		4
        /*0030*/ 	.byte	0x04, 0x31
        /*0032*/ 	.short	(.L_27 - .L_26)


	//   ....[0]....
.L_26:
        /*0034*/ 	.word	0x00000460


	//   ....[1]....
        /*0038*/ 	.word	0x00000490


	//   ....[2]....
        /*003c*/ 	.word	0x00000630


	//   ....[3]....
        /*0040*/ 	.word	0x00001ed0


	//----- nvinfo : EIATTR_COOP_GROUP_MASK_REGIDS
	.align		4
.L_27:
        /*0044*/ 	.byte	0x04, 0x29
        /*0046*/ 	.short	(.L_29 - .L_28)


	//   ....[0]....
.L_28:
        /*0048*/ 	.word	0xffffffff


	//   ....[1]....
        /*004c*/ 	.word	0xffffffff


	//   ....[2]....
        /*0050*/ 	.word	0xffffffff


	//   ....[3]....
        /*0054*/ 	.word	0xffffffff


	//   ....[4]....
        /*0058*/ 	.word	0xffffffff


	//   ....[5]....
        /*005c*/ 	.word	0xffffffff


	//----- nvinfo : EIATTR_COOP_GROUP_INSTR_OFFSETS
	.align		4
.L_29:
        /*0060*/ 	.byte	0x04, 0x28
        /*0062*/ 	.short	(.L_31 - .L_30)


	//   ....[0]....
.L_30:
        /*0064*/ 	.word	0x00000060


	//   ....[1]....
        /*0068*/ 	.word	0x00000070


	//   ....[2]....
        /*006c*/ 	.word	0x00000130


	//   ....[3]....
        /*0070*/ 	.word	0x000002b0


	//   ....[4]....
        /*0074*/ 	.word	0x000007e0


	//   ....[5]....
        /*0078*/ 	.word	0x00001460


	//----- nvinfo : EIATTR_REG_RECONFIG
	.align		4
.L_31:
        /*007c*/ 	.byte	0x01, 0x54
	.zero		2


	//----- nvinfo : EIATTR_SYSCALL_OFFSETS
	.align		4
        /*0080*/ 	.byte	0x04, 0x46
        /*0082*/ 	.short	(.L_33 - .L_32)


	//   ....[0]....
.L_32:
        /*0084*/ 	.word	0x00001640


	//----- nvinfo : EIATTR_MBARRIER_INSTR_OFFSETS
	.align		4
.L_33:
        /*0088*/ 	.byte	0x04, 0x39
        /*008a*/ 	.short	(.L_35 - .L_34)


	//   ....[0]....
.L_34:
        /*008c*/ 	.word	0x00000230
        /*0090*/ 	.word	0x000000ff
        /*0094*/ 	.word	0x00000000
        /*0098*/ 	.short	0x0100
        /*009a*/ 	.byte	0x08
	.zero		1


	//   ....[1]....
        /*009c*/ 	.word	0x00000240
        /*00a0*/ 	.word	0x000000ff
        /*00a4*/ 	.word	0x00000018
        /*00a8*/ 	.short	0x0100
        /*00aa*/ 	.byte	0x08
	.zero		1


	//   ....[2]....
        /*00ac*/ 	.word	0x00000250
        /*00b0*/ 	.word	0x000000ff
        /*00b4*/ 	.word	0x00000008
        /*00b8*/ 	.short	0x0100
        /*00ba*/ 	.byte	0x08
	.zero		1


	//   ....[3]....
        /*00bc*/ 	.word	0x00000260
        /*00c0*/ 	.word	0x000000ff
        /*00c4*/ 	.word	0x00000020
        /*00c8*/ 	.short	0x0100
        /*00ca*/ 	.byte	0x08
	.zero		1


	//   ....[4]....
        /*00cc*/ 	.word	0x00000270
        /*00d0*/ 	.word	0x000000ff
        /*00d4*/ 	.word	0x00000010
        /*00d8*/ 	.short	0x0100
        /*00da*/ 	.byte	0x08
	.zero		1


	//   ....[5]....
        /*00dc*/ 	.word	0x00000280
        /*00e0*/ 	.word	0x000000ff
        /*00e4*/ 	.word	0x00000028
        /*00e8*/ 	.short	0x0100
        /*00ea*/ 	.byte	0x08
	.zero		1


	//   ....[6]....
        /*00ec*/ 	.word	0x000006c0
        /*00f0*/ 	.word	0x000000ff
        /*00f4*/ 	.word	0x00000040
        /*00f8*/ 	.short	0x0100
        /*00fa*/ 	.byte	0x06
	.zero		1


	//   ....[7]....
        /*00fc*/ 	.word	0x00000760
        /*0100*/ 	.word	0x000000ff
        /*0104*/ 	.word	0x00000048
        /*0108*/ 	.short	0x0100
        /*010a*/ 	.byte	0x06
	.zero		1


	//   ....[8]....
        /*010c*/ 	.word	0x00001700
        /*0110*/ 	.word	0x00000003
        /*0114*/ 	.word	0x00000000
        /*0118*/ 	.short	0x010a
        /*011a*/ 	.byte	0x3f
	.zero		1


	//   ....[9]....
        /*011c*/ 	.word	0x00001760
        /*0120*/ 	.word	0x00000003
        /*0124*/ 	.word	0x00000000
        /*0128*/ 	.short	0x010a
        /*012a*/ 	.byte	0x3f
	.zero		1


	//   ....[10]....
        /*012c*/ 	.word	0x00001ae0
        /*0130*/ 	.word	0x00000005
        /*0134*/ 	.word	0x00000000
        /*0138*/ 	.short	0x010a
        /*013a*/ 	.byte	0x3f
	.zero		1


	//   ....[11]....
        /*013c*/ 	.word	0x00001b20
        /*0140*/ 	.word	0x00000005
        /*0144*/ 	.word	0x00000000
        /*0148*/ 	.short	0x010a
        /*014a*/ 	.byte	0x3f
	.zero		1


	//   ....[12]....
        /*014c*/ 	.word	0x00001d80
        /*0150*/ 	.word	0x00000004
        /*0154*/ 	.word	0x00000000
        /*0158*/ 	.short	0x0101
        /*015a*/ 	.byte	0x3f
	.zero		1


	//   ....[13]....
        /*015c*/ 	.word	0x00001f70
        /*0160*/ 	.word	0x00000000
        /*0164*/ 	.word	0x00000000
        /*0168*/ 	.short	0x0101
        /*016a*/ 	.byte	0x3f
	.zero		1


	//   ....[14]....
        /*016c*/ 	.word	0x00007190
        /*0170*/ 	.word	0x00000015
        /*0174*/ 	.word	0x00000018
        /*0178*/ 	.short	0x010a
        /*017a*/ 	.byte	0x3f
	.zero		1


	//   ....[15]....
        /*017c*/ 	.word	0x000075c0
        /*0180*/ 	.word	0x00000006
        /*0184*/ 	.word	0x00000048
        /*0188*/ 	.short	0x0101
        /*018a*/ 	.byte	0x3f
	.zero		1


	//   ....[16]....
        /*018c*/ 	.word	0x00007cf0
        /*0190*/ 	.word	0x00000007
        /*0194*/ 	.word	0x00000000
        /*0198*/ 	.short	0x010a
        /*019a*/ 	.byte	0x3f
	.zero		1


	//   ....[17]....
        /*019c*/ 	.word	0x00007d70
        /*01a0*/ 	.word	0x00000006
        /*01a4*/ 	.word	0x00000000
        /*01a8*/ 	.short	0x010a
        /*01aa*/ 	.byte	0x3f
	.zero		1


	//   ....[18]....
        /*01ac*/ 	.word	0x00007e00
        /*01b0*/ 	.word	0x00000003
        /*01b4*/ 	.word	0x00000000
        /*01b8*/ 	.short	0x010a
        /*01ba*/ 	.byte	0x3f
	.zero		1


	//   ....[19]....
        /*01bc*/ 	.word	0x00007e60
        /*01c0*/ 	.word	0x00000003
        /*01c4*/ 	.word	0x00000000
        /*01c8*/ 	.short	0x010a
        /*01ca*/ 	.byte	0x3f
	.zero		1


	//   ....[20]....
        /*01cc*/ 	.word	0x00007eb0
        /*01d0*/ 	.word	0x00000005
        /*01d4*/ 	.word	0x00000000
        /*01d8*/ 	.short	0x010a
        /*01da*/ 	.byte	0x3f
	.zero		1


	//   ....[21]....
        /*01dc*/ 	.word	0x00007f80
        /*01e0*/ 	.word	0x00000015
        /*01e4*/ 	.word	0x00000018
        /*01e8*/ 	.short	0x010a
        /*01ea*/ 	.byte	0x3f
	.zero		1


	//   ....[22]....
        /*01ec*/ 	.word	0x00008050
        /*01f0*/ 	.word	0x00000007
        /*01f4*/ 	.word	0x00000000
        /*01f8*/ 	.short	0x010a
        /*01fa*/ 	.byte	0x3f
	.zero		1


	//   ....[23]....
        /*01fc*/ 	.word	0x000080a0
        /*0200*/ 	.word	0x00000006
        /*0204*/ 	.word	0x00000000
        /*0208*/ 	.short	0x010a
        /*020a*/ 	.byte	0x3f
	.zero		1


	//----- nvinfo : EIATTR_NUM_MBARRIERS
	.align		4
.L_35:
        /*020c*/ 	.byte	0x03, 0x38
        /*020e*/ 	.short	0x0008


	//----- nvinfo : EIATTR_EXIT_INSTR_OFFSETS
	.align		4
        /*0210*/ 	.byte	0x04, 0x1c
        /*0212*/ 	.short	(.L_37 - .L_36)


	//   ....[0]....
.L_36:
        /*0214*/ 	.word	0x000009b0


	//   ....[1]....
        /*0218*/ 	.word	0x000011c0


	//   ....[2]....
        /*021c*/ 	.word	0x00006820


	//   ....[3]....
        /*0220*/ 	.word	0x00006d80


	//   ....[4]....
        /*0224*/ 	.word	0x00007e50


	//----- nvinfo : EIATTR_MAX_THREADS
	.align		4
.L_37:
        /*0228*/ 	.byte	0x04, 0x05
        /*022a*/ 	.short	(.L_39 - .L_38)
.L_38:
        /*022c*/ 	.word	0x00000180
        /*0230*/ 	.word	0x00000001
        /*0234*/ 	.word	0x00000001


	//----- nvinfo : EIATTR_CRS_STACK_SIZE
	.align		4
.L_39:
        /*0238*/ 	.byte	0x04, 0x1e
        /*023a*/ 	.short	(.L_41 - .L_40)
.L_40:
        /*023c*/ 	.word	0x00000000


	//----- nvinfo : EIATTR_CBANK_PARAM_SIZE
	.align		4
.L_41:
        /*0240*/ 	.byte	0x03, 0x19
        /*0242*/ 	.short	0x0470


	//----- nvinfo : EIATTR_PARAM_CBANK
	.align		4
        /*0244*/ 	.byte	0x04, 0x0a
        /*0246*/ 	.short	(.L_43 - .L_42)
	.align		4
.L_42:
        /*0248*/ 	.word	index@(.nv.constant0._ZN7cutlass13device_kernelINS_4gemm6kernel13GemmUniversalIN4cute5tupleIJiiiiEEENS1_10collective13CollectiveMmaINS1_34MainloopSm90TmaGmmaWarpSpecializedILi3ENS5_IJNS4_1CILi2EEENSA_ILi4EEENSA_ILi1EEEEEENS1_35KernelTmaWarpSpecializedCooperativeEEENS5_IJNSA_ILi128EEESH_NSA_ILi64EEEEEENS_6half_tENS5_IJSD_llEEESK_NS5_IJlSD_lEEENS4_8TiledMMAINS4_8MMA_AtomIJNS4_4SM904GMMA26MMA_64x128x16_F32F16F16_SSILNSQ_5MajorE1ELSS_0ELNSQ_7ScaleInE1ELST_1EEEEEENS4_6LayoutINS5_IJSB_SD_SD_EEENS5_IJSD_NSA_ILi0EEESY_EEEEENS5_IJNS4_10UnderscoreES11_S11_EEEEENS4_23SM90_TMA_LOAD_MULTICASTENS4_14ComposedLayoutINS4_7SwizzleILi3ELi4ELi3EEENS4_18smem_ptr_flag_bitsILi16EEENSW_INS5_IJSI_NSA_ILi8EEEEEENS5_IJSD_SI_EEEEEEEvNS4_8identityES14_NS15_IS17_S19_NSW_INS5_IJS1A_SI_EEENS5_IJSI_SD_EEEEEEEvS1F_EENS_8epilogue10collective6detail29Sm90TmaWarpSpecializedAdapterINS1M_15DefaultEpilogueISK_SM_SM_NS1L_6thread17LinearCombinationISK_Li1EffLNS1Q_9ScaleType4KindE0ELNS_15FloatRoundStyleE2ESK_EENS1_15EpilogueDefaultEEEEEvvEEEEvNT_6ParamsE)
        /*024c*/ 	.short	0x0210
        /*024e*/ 	.short	0x0470


	//----- nvinfo : EIATTR_SW_WAR
	.align		4
.L_43:
        /*0250*/ 	.byte	0x04, 0x36
        /*0252*/ 	.short	(.L_45 - .L_44)
.L_44:
        /*0254*/ 	.word	0x00000008
.L_45:


//--------------------- .nv.callgraph             --------------------------
	.section	.nv.callgraph,"",@"SHT_CUDA_CALLGRAPH"
	.align	4
	.sectionentsize	8
	.align		4
        /*0000*/ 	.word	0x00000000
	.align		4
        /*0004*/ 	.word	0xffffffff
	.align		4
        /*0008*/ 	.word	index@(_ZN7cutlass13device_kernelINS_4gemm6kernel13GemmUniversalIN4cute5tupleIJiiiiEEENS1_10collective13CollectiveMmaINS1_34MainloopSm90TmaGmmaWarpSpecializedILi3ENS5_IJNS4_1CILi2EEENSA_ILi4EEENSA_ILi1EEEEEENS1_35KernelTmaWarpSpecializedCooperativeEEENS5_IJNSA_ILi128EEESH_NSA_ILi64EEEEEENS_6half_tENS5_IJSD_llEEESK_NS5_IJlSD_lEEENS4_8TiledMMAINS4_8MMA_AtomIJNS4_4SM904GMMA26MMA_64x128x16_F32F16F16_SSILNSQ_5MajorE1ELSS_0ELNSQ_7ScaleInE1ELST_1EEEEEENS4_6LayoutINS5_IJSB_SD_SD_EEENS5_IJSD_NSA_ILi0EEESY_EEEEENS5_IJNS4_10UnderscoreES11_S11_EEEEENS4_23SM90_TMA_LOAD_MULTICASTENS4_14ComposedLayoutINS4_7SwizzleILi3ELi4ELi3EEENS4_18smem_ptr_flag_bitsILi16EEENSW_INS5_IJSI_NSA_ILi8EEEEEENS5_IJSD_SI_EEEEEEEvNS4_8identityES14_NS15_IS17_S19_NSW_INS5_IJS1A_SI_EEENS5_IJSI_SD_EEEEEEEvS1F_EENS_8epilogue10collective6detail29Sm90TmaWarpSpecializedAdapterINS1M_15DefaultEpilogueISK_SM_SM_NS1L_6thread17LinearCombinationISK_Li1EffLNS1Q_9ScaleType4KindE0ELNS_15FloatRoundStyleE2ESK_EENS1_15EpilogueDefaultEEEEEvvEEEEvNT_6ParamsE)
	.align		4
        /*000c*/ 	.word	index@(__assertfail)
	.align		4
        /*0010*/ 	.word	0x00000000
	.align		4
        /*0014*/ 	.word	0xfffffffe
	.align		4
        /*0018*/ 	.word	0x00000000
	.align		4
        /*001c*/ 	.word	0xfffffffd
	.align		4
        /*0020*/ 	.word	0x00000000
	.align		4
        /*0024*/ 	.word	0xfffffffc


//--------------------- .nv.constant4             --------------------------
	.section	.nv.constant4,"a",@progbits
	.align	8
	.align		8
.nv.constant4:
        /*0000*/ 	.dword	__assertfail
	.align		8
        /*0008*/ 	.dword	__unnamed_1
	.align		8
        /*0010*/ 	.dword	_ZN40_INTERNAL_46c3012d_4_k_cu_5299732e_263404cuda3std3__45__cpo5beginE
	.align		8
        /*0018*/ 	.dword	_ZN40_INTERNAL_46c3012d_4_k_cu_5299732e_263404cuda3std3__45__cpo3endE
	.align		8
        /*0020*/ 	.dword	_ZN40_INTERNAL_46c3012d_4_k_cu_5299732e_263404cuda3std3__45__cpo6cbeginE
	.align		8
        /*0028*/ 	.dword	_ZN40_INTERNAL_46c3012d_4_k_cu_5299732e_263404cuda3std3__45__cpo4cendE
	.align		8
        /*0030*/ 	.dword	_ZN40_INTERNAL_46c3012d_4_k_cu_5299732e_263404cuda3std3__442_GLOBAL__N__46c3012d_4_k_cu_5299732e_263406ignoreE
	.align		8
        /*0038*/ 	.dword	_ZN40_INTERNAL_46c3012d_4_k_cu_5299732e_263404cuda3std3__419piecewise_constructE
	.align		8
        /*0040*/ 	.dword	_ZN40_INTERNAL_46c3012d_4_k_cu_5299732e_263404cuda3std3__48in_placeE
	.align		8
        /*0048*/ 	.dword	_ZN40_INTERNAL_46c3012d_4_k_cu_5299732e_263404cuda3std6ranges3__45__cpo4swapE
	.align		8
        /*0050*/ 	.dword	_ZN40_INTERNAL_46c3012d_4_k_cu_5299732e_263404cuda3std6ranges3__45__cpo9iter_moveE
	.align		8
        /*0058*/ 	.dword	_ZN40_INTERNAL_46c3012d_4_k_cu_5299732e_263404cute7productE
	.align		8
        /*0060*/ 	.dword	_ZN40_INTERNAL_46c3012d_4_k_cu_5299732e_263404cute1_E
	.align		8
        /*0068*/ 	.dword	$str$22
	.align		8
        /*0070*/ 	.dword	$str$23


//--------------------- .text._ZN7cutlass13device_kernelINS_4gemm6kernel13GemmUniversalIN4cute5tupleIJiiiiEEENS1_10collective13CollectiveMmaINS1_34MainloopSm90TmaGmmaWarpSpecializedILi3ENS5_IJNS4_1CILi2EEENSA_ILi4EEENSA_ILi1EEEEEENS1_35KernelTmaWarpSpecializedCooperativeEEENS5_IJNSA_ILi128EEESH_NSA_ILi64EEEEEENS_6half_tENS5_IJSD_llEEESK_NS5_IJlSD_lEEENS4_8TiledMMAINS4_8MMA_AtomIJNS4_4SM904GMMA26MMA_64x128x16_F32F16F16_SSILNSQ_5MajorE1ELSS_0ELNSQ_7ScaleInE1ELST_1EEEEEENS4_6LayoutINS5_IJSB_SD_SD_EEENS5_IJSD_NSA_ILi0EEESY_EEEEENS5_IJNS4_10UnderscoreES11_S11_EEEEENS4_23SM90_TMA_LOAD_MULTICASTENS4_14ComposedLayoutINS4_7SwizzleILi3ELi4ELi3EEENS4_18smem_ptr_flag_bitsILi16EEENSW_INS5_IJSI_NSA_ILi8EEEEEENS5_IJSD_SI_EEEEEEEvNS4_8identityES14_NS15_IS17_S19_NSW_INS5_IJS1A_SI_EEENS5_IJSI_SD_EEEEEEEvS1F_EENS_8epilogue10collective6detail29Sm90TmaWarpSpecializedAdapterINS1M_15DefaultEpilogueISK_SM_SM_NS1L_6thread17LinearCombinationISK_Li1EffLNS1Q_9ScaleType4KindE0ELNS_15FloatRoundStyleE2ESK_EENS1_15EpilogueDefaultEEEEEvvEEEEvNT_6ParamsE --------------------------
	.section	.text._ZN7cutlass13device_kernelINS_4gemm6kernel13GemmUniversalIN4cute5tupleIJiiiiEEENS1_10collective13CollectiveMmaINS1_34MainloopSm90TmaGmmaWarpSpecializedILi3ENS5_IJNS4_1CILi2EEENSA_ILi4EEENSA_ILi1EEEEEENS1_35KernelTmaWarpSpecializedCooperativeEEENS5_IJNSA_ILi128EEESH_NSA_ILi64EEEEEENS_6half_tENS5_IJSD_llEEESK_NS5_IJlSD_lEEENS4_8TiledMMAINS4_8MMA_AtomIJNS4_4SM904GMMA26MMA_64x128x16_F32F16F16_SSILNSQ_5MajorE1ELSS_0ELNSQ_7ScaleInE1ELST_1EEEEEENS4_6LayoutINS5_IJSB_SD_SD_EEENS5_IJSD_NSA_ILi0EEESY_EEEEENS5_IJNS4_10UnderscoreES11_S11_EEEEENS4_23SM90_TMA_LOAD_MULTICASTENS4_14ComposedLayoutINS4_7SwizzleILi3ELi4ELi3EEENS4_18smem_ptr_flag_bitsILi16EEENSW_INS5_IJSI_NSA_ILi8EEEEEENS5_IJSD_SI_EEEEEEEvNS4_8identityES14_NS15_IS17_S19_NSW_INS5_IJS1A_SI_EEENS5_IJSI_SD_EEEEEEEvS1F_EENS_8epilogue10collective6detail29Sm90TmaWarpSpecializedAdapterINS1M_15DefaultEpilogueISK_SM_SM_NS1L_6thread17LinearCombinationISK_Li1EffLNS1Q_9ScaleType4KindE0ELNS_15FloatRoundStyleE2ESK_EENS1_15EpilogueDefaultEEEEEvvEEEEvNT_6ParamsE,"ax",@progbits
	.align	128
.text._ZN7cutlass13device_kernelINS_4gemm6kernel13GemmUniversalIN4cute5tupleIJiiiiEEENS1_10collective13CollectiveMmaINS1_34MainloopSm90TmaGmmaWarpSpecializedILi3ENS5_IJNS4_1CILi2EEENSA_ILi4EEENSA_ILi1EEEEEENS1_35KernelTmaWarpSpecializedCooperativeEEENS5_IJNSA_ILi128EEESH_NSA_ILi64EEEEEENS_6half_tENS5_IJSD_llEEESK_NS5_IJlSD_lEEENS4_8TiledMMAINS4_8MMA_AtomIJNS4_4SM904GMMA26MMA_64x128x16_F32F16F16_SSILNSQ_5MajorE1ELSS_0ELNSQ_7ScaleInE1ELST_1EEEEEENS4_6LayoutINS5_IJSB_SD_SD_EEENS5_IJSD_NSA_ILi0EEESY_EEEEENS5_IJNS4_10UnderscoreES11_S11_EEEEENS4_23SM90_TMA_LOAD_MULTICASTENS4_14ComposedLayoutINS4_7SwizzleILi3ELi4ELi3EEENS4_18smem_ptr_flag_bitsILi16EEENSW_INS5_IJSI_NSA_ILi8EEEEEENS5_IJSD_SI_EEEEEEEvNS4_8identityES14_NS15_IS17_S19_NSW_INS5_IJS1A_SI_EEENS5_IJSI_SD_EEEEEEEvS1F_EENS_8epilogue10collective6detail29Sm90TmaWarpSpecializedAdapterINS1M_15DefaultEpilogueISK_SM_SM_NS1L_6thread17LinearCombinationISK_Li1EffLNS1Q_9ScaleType4KindE0ELNS_15FloatRoundStyleE2ESK_EENS1_15EpilogueDefaultEEEEEvvEEEEvNT_6ParamsE:
        .type           _ZN7cutlass13device_kernelINS_4gemm6kernel13GemmUniversalIN4cute5tupleIJiiiiEEENS1_10collective13CollectiveMmaINS1_34MainloopSm90TmaGmmaWarpSpecializedILi3ENS5_IJNS4_1CILi2EEENSA_ILi4EEENSA_ILi1EEEEEENS1_35KernelTmaWarpSpecializedCooperativeEEENS5_IJNSA_ILi128EEESH_NSA_ILi64EEEEEENS_6half_tENS5_IJSD_llEEESK_NS5_IJlSD_lEEENS4_8TiledMMAINS4_8MMA_AtomIJNS4_4SM904GMMA26MMA_64x128x16_F32F16F16_SSILNSQ_5MajorE1ELSS_0ELNSQ_7ScaleInE1ELST_1EEEEEENS4_6LayoutINS5_IJSB_SD_SD_EEENS5_IJSD_NSA_ILi0EEESY_EEEEENS5_IJNS4_10UnderscoreES11_S11_EEEEENS4_23SM90_TMA_LOAD_MULTICASTENS4_14ComposedLayoutINS4_7SwizzleILi3ELi4ELi3EEENS4_18smem_ptr_flag_bitsILi16EEENSW_INS5_IJSI_NSA_ILi8EEEEEENS5_IJSD_SI_EEEEEEEvNS4_8identityES14_NS15_IS17_S19_NSW_INS5_IJS1A_SI_EEENS5_IJSI_SD_EEEEEEEvS1F_EENS_8epilogue10collective6detail29Sm90TmaWarpSpecializedAdapterINS1M_15DefaultEpilogueISK_SM_SM_NS1L_6thread17LinearCombinationISK_Li1EffLNS1Q_9ScaleType4KindE0ELNS_15FloatRoundStyleE2ESK_EENS1_15EpilogueDefaultEEEEEvvEEEEvNT_6ParamsE,@function
        .size           _ZN7cutlass13device_kernelINS_4gemm6kernel13GemmUniversalIN4cute5tupleIJiiiiEEENS1_10collective13CollectiveMmaINS1_34MainloopSm90TmaGmmaWarpSpecializedILi3ENS5_IJNS4_1CILi2EEENSA_ILi4EEENSA_ILi1EEEEEENS1_35KernelTmaWarpSpecializedCooperativeEEENS5_IJNSA_ILi128EEESH_NSA_ILi64EEEEEENS_6half_tENS5_IJSD_llEEESK_NS5_IJlSD_lEEENS4_8TiledMMAINS4_8MMA_AtomIJNS4_4SM904GMMA26MMA_64x128x16_F32F16F16_SSILNSQ_5MajorE1ELSS_0ELNSQ_7ScaleInE1ELST_1EEEEEENS4_6LayoutINS5_IJSB_SD_SD_EEENS5_IJSD_NSA_ILi0EEESY_EEEEENS5_IJNS4_10UnderscoreES11_S11_EEEEENS4_23SM90_TMA_LOAD_MULTICASTENS4_14ComposedLayoutINS4_7SwizzleILi3ELi4ELi3EEENS4_18smem_ptr_flag_bitsILi16EEENSW_INS5_IJSI_NSA_ILi8EEEEEENS5_IJSD_SI_EEEEEEEvNS4_8identityES14_NS15_IS17_S19_NSW_INS5_IJS1A_SI_EEENS5_IJSI_SD_EEEEEEEvS1F_EENS_8epilogue10collective6detail29Sm90TmaWarpSpecializedAdapterINS1M_15DefaultEpilogueISK_SM_SM_NS1L_6thread17LinearCombinationISK_Li1EffLNS1Q_9ScaleType4KindE0ELNS_15FloatRoundStyleE2ESK_EENS1_15EpilogueDefaultEEEEEvvEEEEvNT_6ParamsE,(.L_x_195 - _ZN7cutlass13device_kernelINS_4gemm6kernel13GemmUniversalIN4cute5tupleIJiiiiEEENS1_10collective13CollectiveMmaINS1_34MainloopSm90TmaGmmaWarpSpecializedILi3ENS5_IJNS4_1CILi2EEENSA_ILi4EEENSA_ILi1EEEEEENS1_35KernelTmaWarpSpecializedCooperativeEEENS5_IJNSA_ILi128EEESH_NSA_ILi64EEEEEENS_6half_tENS5_IJSD_llEEESK_NS5_IJlSD_lEEENS4_8TiledMMAINS4_8MMA_AtomIJNS4_4SM904GMMA26MMA_64x128x16_F32F16F16_SSILNSQ_5MajorE1ELSS_0ELNSQ_7ScaleInE1ELST_1EEEEEENS4_6LayoutINS5_IJSB_SD_SD_EEENS5_IJSD_NSA_ILi0EEESY_EEEEENS5_IJNS4_10UnderscoreES11_S11_EEEEENS4_23SM90_TMA_LOAD_MULTICASTENS4_14ComposedLayoutINS4_7SwizzleILi3ELi4ELi3EEENS4_18smem_ptr_flag_bitsILi16EEENSW_INS5_IJSI_NSA_ILi8EEEEEENS5_IJSD_SI_EEEEEEEvNS4_8identityES14_NS15_IS17_S19_NSW_INS5_IJS1A_SI_EEENS5_IJSI_SD_EEEEEEEvS1F_EENS_8epilogue10collective6detail29Sm90TmaWarpSpecializedAdapterINS1M_15DefaultEpilogueISK_SM_SM_NS1L_6thread17LinearCombinationISK_Li1EffLNS1Q_9ScaleType4KindE0ELNS_15FloatRoundStyleE2ESK_EENS1_15EpilogueDefaultEEEEEvvEEEEvNT_6ParamsE)
        .other          _ZN7cutlass13device_kernelINS_4gemm6kernel13GemmUniversalIN4cute5tupleIJiiiiEEENS1_10collective13CollectiveMmaINS1_34MainloopSm90TmaGmmaWarpSpecializedILi3ENS5_IJNS4_1CILi2EEENSA_ILi4EEENSA_ILi1EEEEEENS1_35KernelTmaWarpSpecializedCooperativeEEENS5_IJNSA_ILi128EEESH_NSA_ILi64EEEEEENS_6half_tENS5_IJSD_llEEESK_NS5_IJlSD_lEEENS4_8TiledMMAINS4_8MMA_AtomIJNS4_4SM904GMMA26MMA_64x128x16_F32F16F16_SSILNSQ_5MajorE1ELSS_0ELNSQ_7ScaleInE1ELST_1EEEEEENS4_6LayoutINS5_IJSB_SD_SD_EEENS5_IJSD_NSA_ILi0EEESY_EEEEENS5_IJNS4_10UnderscoreES11_S11_EEEEENS4_23SM90_TMA_LOAD_MULTICASTENS4_14ComposedLayoutINS4_7SwizzleILi3ELi4ELi3EEENS4_18smem_ptr_flag_bitsILi16EEENSW_INS5_IJSI_NSA_ILi8EEEEEENS5_IJSD_SI_EEEEEEEvNS4_8identityES14_NS15_IS17_S19_NSW_INS5_IJS1A_SI_EEENS5_IJSI_SD_EEEEEEEvS1F_EENS_8epilogue10collective6detail29Sm90TmaWarpSpecializedAdapterINS1M_15DefaultEpilogueISK_SM_SM_NS1L_6thread17LinearCombinationISK_Li1EffLNS1Q_9ScaleType4KindE0ELNS_15FloatRoundStyleE2ESK_EENS1_15EpilogueDefaultEEEEEvvEEEEvNT_6ParamsE,@"STO_CUDA_ENTRY STV_DEFAULT"
_ZN7cutlass13device_kernelINS_4gemm6kernel13GemmUniversalIN4cute5tupleIJiiiiEEENS1_10collective13CollectiveMmaINS1_34MainloopSm90TmaGmmaWarpSpecializedILi3ENS5_IJNS4_1CILi2EEENSA_ILi4EEENSA_ILi1EEEEEENS1_35KernelTmaWarpSpecializedCooperativeEEENS5_IJNSA_ILi128EEESH_NSA_ILi64EEEEEENS_6half_tENS5_IJSD_llEEESK_NS5_IJlSD_lEEENS4_8TiledMMAINS4_8MMA_AtomIJNS4_4SM904GMMA26MMA_64x128x16_F32F16F16_SSILNSQ_5MajorE1ELSS_0ELNSQ_7ScaleInE1ELST_1EEEEEENS4_6LayoutINS5_IJSB_SD_SD_EEENS5_IJSD_NSA_ILi0EEESY_EEEEENS5_IJNS4_10UnderscoreES11_S11_EEEEENS4_23SM90_TMA_LOAD_MULTICASTENS4_14ComposedLayoutINS4_7SwizzleILi3ELi4ELi3EEENS4_18smem_ptr_flag_bitsILi16EEENSW_INS5_IJSI_NSA_ILi8EEEEEENS5_IJSD_SI_EEEEEEEvNS4_8identityES14_NS15_IS17_S19_NSW_INS5_IJS1A_SI_EEENS5_IJSI_SD_EEEEEEEvS1F_EENS_8epilogue10collective6detail29Sm90TmaWarpSpecializedAdapterINS1M_15DefaultEpilogueISK_SM_SM_NS1L_6thread17LinearCombinationISK_Li1EffLNS1Q_9ScaleType4KindE0ELNS_15FloatRoundStyleE2ESK_EENS1_15EpilogueDefaultEEEEEvvEEEEvNT_6ParamsE:
[----:B------:R-:W0:Y:S01]  /*0000*/  LDC R1, c[0x0][0x28] ;  /* 0x00000a00ff017b82 */ /* 0x000e220000000800 */
[----:B------:R-:W1:Y:S01]  /*0010*/  S2R R95, SR_TID.X ;  /* 0x00000000005f7919 */ /* 0x000e620000002100 */
[----:B------:R-:W-:Y:S01]  /*0020*/  ELECT P0, URZ, PT ;  /* 0x00000000003f782f */ /* 0x000fe20003800000 */
[----:B------:R-:W-:Y:S01]  /*0030*/  BSSY B0, `(.L_x_0) ;  /* 0x000000f000007945 */ /* 0x000fe20003800000 */
[--C-:B-1----:R-:W-:Y:S02]  /*0040*/  SHF.R.U32.HI R0, RZ, 0x5, R95.reuse ;  /* 0x00000005ff007819 */ /* 0x102fe4000001165f */
[----:B------:R-:W-:-:S03]  /*0050*/  SHF.R.U32.HI R7, RZ, 0x7, R95 ;  /* 0x00000007ff077819 */ /* 0x000fc6000001165f */
[----:B------:R-:W1:Y:S04]  /*0060*/  SHFL.IDX PT, R3, R0, RZ, 0x1f ;  /* 0x00001fff00037589 */ /* 0x000e6800000e0000 */
[----:B------:R2:W3:Y:S01]  /*0070*/  SHFL.IDX PT, R2, R7, RZ, 0x1f ;  /* 0x00001fff07027589 */ /* 0x0004e200000e0000 */
[----:B-1----:R-:W-:-:S13]  /*0080*/  ISETP.NE.OR P0, PT, R3, RZ, !P0 ;  /* 0x000000ff0300720c */ /* 0x002fda0004705670 */
[----:B0-23--:R-:W-:Y:S05]  /*0090*/  @P0 BRA `(.L_x_1) ;  /* 0x0000000000200947 */ /* 0x00dfea0003800000 */
[----:B------:R-:W-:Y:S02]  /*00a0*/  ULDC.64 UR4, c[0x0][0x198] ;  /* 0x0000660000047ab9 */ /* 0x000fe40000000a00 */
[----:B------:R-:W-:Y:S02]  /*00b0*/  UIADD3 UR6, UP0, UR4, 0xf0, URZ ;  /* 0x000000f004067890 */ /* 0x000fe4000ff1e03f */
[----:B------:R-:W-:Y:S02]  /*00c0*/  UIADD3 UR4, UP1, UR4, 0x1f0, URZ ;  /* 0x000001f004047890 */ /* 0x000fe4000ff3e03f */
[----:B------:R-:W-:Y:S02]  /*00d0*/  UIADD3.X UR7, URZ, UR5, URZ, UP0, !UPT ;  /* 0x000000053f077290 */ /* 0x000fe400087fe43f */
[----:B------:R-:W-:-:S07]  /*00e0*/  UIADD3.X UR5, URZ, UR5, URZ, UP1, !UPT ;  /* 0x000000053f057290 */ /* 0x000fce0008ffe43f */
[----:B------:R0:W-:Y:S02]  /*00f0*/  UTMACCTL.PF [UR6] ;  /* 0x00000000060079b9 */ /* 0x0001e40008040000 */
[----:B------:R0:W-:Y:S02]  /*0100*/  UTMACCTL.PF [UR4] ;  /* 0x00000000040079b9 */ /* 0x0001e40008040000 */
[----:B0-----:R-:W-:Y:S01]  /*0110*/  NOP ;  /* 0x0000000000007918 */ /* 0x001fe20000000000 */
.L_x_1:
[----:B------:R-:W-:Y:S05]  /*0120*/  BSYNC B0 ;  /* 0x0000000000007941 */ /* 0x000fea0003800000 */
.L_x_0:
[----:B------:R-:W0:Y:S02]  /*0130*/  SHFL.IDX PT, R5, R0, RZ, 0x1f ;  /* 0x00001fff00057589 */ /* 0x000e2400000e0000 */
[----:B0-----:R-:W-:-:S13]  /*0140*/  ISETP.NE.AND P0, PT, R5, RZ, PT ;  /* 0x000000ff0500720c */ /* 0x001fda0003f05270 */
[----:B------:R-:W-:Y:S05]  /*0150*/  @P0 BRA `(.L_x_2) ;  /* 0x0000000000500947 */ /* 0x000fea0003800000 */
[----:B------:R-:W0:Y:S01]  /*0160*/  S2UR UR8, SR_CgaCtaId ;  /* 0x00000000000879c3 */ /* 0x000e220000008800 */
[----:B------:R-:W-:Y:S01]  /*0170*/  UMOV UR4, 0x400 ;  /* 0x0000040000047882 */ /* 0x000fe20000000000 */
[----:B------:R-:W-:Y:S01]  /*0180*/  UMOV UR5, 0x1 ;  /* 0x0000000100057882 */ /* 0x000fe20000000000 */
[----:B------:R-:W-:Y:S01]  /*0190*/  UMOV UR6, 0xa ;  /* 0x0000000a00067882 */ /* 0x000fe20000000000 */
[----:B------:R-:W-:Y:S01]  /*01a0*/  ELECT P0, URZ, PT ;  /* 0x00000000003f782f */ /* 0x000fe20003800000 */
[----:B------:R-:W-:-:S04]  /*01b0*/  UIADD3 UR6, -UR6, 0x100000, URZ ;  /* 0x0010000006067890 */ /* 0x000fc8000fffe13f */
[----:B------:R-:W-:Y:S02]  /*01c0*/  USHF.L.U32 UR7, UR6, 0xb, URZ ;  /* 0x0000000b06077899 */ /* 0x000fe4000800063f */
[----:B------:R-:W-:Y:S02]  /*01d0*/  USHF.L.U32 UR6, UR6, 0x1, URZ ;  /* 0x0000000106067899 */ /* 0x000fe4000800063f */
[----:B0-----:R-:W-:Y:S02]  /*01e0*/  ULEA UR8, UR8, UR4, 0x18 ;  /* 0x0000000408087291 */ /* 0x001fe4000f8ec03f */
[----:B------:R-:W-:-:S04]  /*01f0*/  UIADD3 UR4, -UR5, 0x100000, URZ ;  /* 0x0010000005047890 */ /* 0x000fc8000fffe13f */
[----:B------:R-:W-:Y:S02]  /*0200*/  USHF.L.U32 UR5, UR4, 0xb, URZ ;  /* 0x0000000b04057899 */ /* 0x000fe4000800063f */
[----:B------:R-:W-:Y:S01]  /*0210*/  USHF.L.U32 UR4, UR4, 0x1, URZ ;  /* 0x0000000104047899 */ /* 0x000fe2000800063f */
[----:B------:R-:W0:Y:S11]  /*0220*/  FENCE.VIEW.ASYNC.S ;  /* 0x00000000000073c6 */ /* 0x000e360000000000 */
[----:B0-----:R0:W1:Y:S01]  /*0230*/  SYNCS.EXCH.64 URZ, [UR8], UR4 ;  /* 0x00000004083f75b2 */ /* 0x0010620008000100 */
[----:B------:R0:W2:Y:S01]  /*0240*/  SYNCS.EXCH.64 URZ, [UR8+0x18], UR6 ;  /* 0x00001806083f75b2 */ /* 0x0000a20008000100 */
[----:B------:R0:W3:Y:S01]  /*0250*/  SYNCS.EXCH.64 URZ, [UR8+0x8], UR4 ;  /* 0x00000804083f75b2 */ /* 0x0000e20008000100 */
[----:B------:R0:W4:Y:S01]  /*0260*/  SYNCS.EXCH.64 URZ, [UR8+0x20], UR6 ;  /* 0x00002006083f75b2 */ /* 0x0001220008000100 */
[----:B------:R0:W0:Y:S01]  /*0270*/  SYNCS.EXCH.64 URZ, [UR8+0x10], UR4 ;  /* 0x00001004083f75b2 */ /* 0x0000220008000100 */
[----:B------:R0:W0:Y:S01]  /*0280*/  SYNCS.EXCH.64 URZ, [UR8+0x28], UR6 ;  /* 0x00002806083f75b2 */ /* 0x0000220008000100 */
[----:B------:R-:W-:Y:S01]  /*0290*/  NOP ;  /* 0x0000000000007918 */ /* 0x000fe20000000000 */
.L_x_2:
[----:B------:R-:W-:Y:S01]  /*02a0*/  SHF.R.S32.HI R4, RZ, 0x1f, R95 ;  /* 0x0000001fff047819 */ /* 0x000fe2000001145f */
[----:B------:R-:W5:Y:S01]  /*02b0*/  SHFL.IDX PT, R0, R0, RZ, 0x1f ;  /* 0x00001fff00007589 */ /* 0x000f6200000e0000 */
[----:B0-----:R-:W0:Y:S01]  /*02c0*/  S2UR UR8, SR_CTAID.X ;  /* 0x00000000000879c3 */ /* 0x001e220000002500 */
[----:B------:R-:W-:Y:S02]  /*02d0*/  ELECT P0, URZ, PT ;  /* 0x00000000003f782f */ /* 0x000fe40003800000 */
[----:B------:R-:W-:Y:S01]  /*02e0*/  LEA.HI R4, R4, R95, RZ, 0x7 ;  /* 0x0000005f04047211 */ /* 0x000fe200078f38ff */
[----:B------:R-:W-:Y:S01]  /*02f0*/  ULDC UR4, c[0x0][0x150] ;  /* 0x0000540000047ab9 */ /* 0x000fe20000000800 */
[----:B------:R-:W-:Y:S01]  /*0300*/  SHF.R.S32.HI R6, RZ, 0x1f, R5 ;  /* 0x0000001fff067819 */ /* 0x000fe20000011405 */
[----:B------:R-:W-:Y:S01]  /*0310*/  NOP ;  /* 0x0000000000007918 */ /* 0x000fe20000000000 */
[----:B------:R-:W-:Y:S01]  /*0320*/  LOP3.LUT R4, R4, 0xffffff80, RZ, 0xc0, !PT ;  /* 0xffffff8004047812 */ /* 0x000fe200078ec0ff */
[----:B------:R-:W-:Y:S01]  /*0330*/  NOP ;  /* 0x0000000000007918 */ /* 0x000fe20000000000 */
[----:B------:R-:W-:Y:S01]  /*0340*/  LEA.HI R6, R6, R5, RZ, 0x2 ;  /* 0x0000000506067211 */ /* 0x000fe200078f10ff */
[----:B------:R-:W1:Y:S01]  /*0350*/  LDC R11, c[0x0][0x144] ;  /* 0x00005100ff0b7b82 */ /* 0x000e620000000800 */
[----:B------:R-:W-:Y:S01]  /*0360*/  IMAD.MOV.U32 R22, RZ, RZ, 0x1 ;  /* 0x00000001ff167424 */ /* 0x000fe200078e00ff */
[----:B------:R-:W-:Y:S01]  /*0370*/  ISETP.NE.AND P3, PT, R2, RZ, PT ;  /* 0x000000ff0200720c */ /* 0x000fe20003f65270 */
[----:B------:R-:W-:Y:S01]  /*0380*/  IMAD.IADD R8, R95, 0x1, -R4 ;  /* 0x000000015f087824 */ /* 0x000fe200078e0a04 */
[----:B------:R-:W-:Y:S01]  /*0390*/  LOP3.LUT R6, R6, 0x3ffffffc, RZ, 0xc0, !PT ;  /* 0x3ffffffc06067812 */ /* 0x000fe200078ec0ff */
[----:B------:R-:W2:Y:S03]  /*03a0*/  S2R R4, SR_CTAID.Y ;  /* 0x0000000000047919 */ /* 0x000ea60000002600 */
[----:B------:R-:W-:Y:S01]  /*03b0*/  SHF.R.S32.HI R9, RZ, 0x1f, R8 ;  /* 0x0000001fff097819 */ /* 0x000fe20000011408 */
[----:B------:R-:W-:Y:S01]  /*03c0*/  IMAD.IADD R6, R5, 0x1, -R6 ;  /* 0x0000000105067824 */ /* 0x000fe200078e0a06 */
[----:B------:R-:W3:Y:S02]  /*03d0*/  LDC R13, c[0x0][0x140] ;  /* 0x00005000ff0d7b82 */ /* 0x000ee40000000800 */
[----:B------:R-:W-:-:S02]  /*03e0*/  LEA.HI R9, R9, R8, RZ, 0x3 ;  /* 0x0000000809097211 */ /* 0x000fc400078f18ff */
[----:B-----5:R-:W-:Y:S02]  /*03f0*/  ISETP.NE.OR P0, PT, R0, RZ, !P0 ;  /* 0x000000ff0000720c */ /* 0x020fe40004705670 */
[--C-:B------:R-:W-:Y:S02]  /*0400*/  SHF.R.S32.HI R0, RZ, 0x3, R9.reuse ;  /* 0x00000003ff007819 */ /* 0x100fe40000011409 */
[----:B0-----:R-:W-:Y:S02]  /*0410*/  I2FP.F32.U32 R10, UR8 ;  /* 0x00000008000a7c45 */ /* 0x001fe40008201000 */
[----:B------:R-:W-:-:S03]  /*0420*/  SHF.R.S32.HI R9, RZ, 0x1f, R9 ;  /* 0x0000001fff097819 */ /* 0x000fc60000011409 */
[----:B------:R-:W-:Y:S01]  /*0430*/  FMUL R10, R10, UR4 ;  /* 0x000000040a0a7c20 */ /* 0x000fe20008400000 */
[----:B------:R-:W-:Y:S01]  /*0440*/  LEA.HI R9, R9, R0, RZ, 0x2 ;  /* 0x0000000009097211 */ /* 0x000fe200078f10ff */
[----:B------:R-:W-:Y:S02]  /*0450*/  ULDC UR4, c[0x0][0x154] ;  /* 0x0000550000047ab9 */ /* 0x000fe40000000800 */
[----:B------:R-:W-:Y:S01]  /*0460*/  VOTEU.ALL UP0, P0 ;  /* 0x00000000003f7886 */ /* 0x000fe20000000000 */
[----:B------:R-:W-:Y:S01]  /*0470*/  LOP3.LUT R9, R9, 0xfffffffc, RZ, 0xc0, !PT ;  /* 0xfffffffc09097812 */ /* 0x000fe200078ec0ff */
[----:B------:R-:W0:Y:S01]  /*0480*/  F2I.U32.TRUNC.NTZ R10, R10 ;  /* 0x0000000a000a7305 */ /* 0x000e22000020f000 */
[----:B------:R-:W-:Y:S02]  /*0490*/  VOTEU.ALL UP1, P0 ;  /* 0x00000000003f7886 */ /* 0x000fe40000020000 */
[----:B------:R-:W5:Y:S01]  /*04a0*/  @!UP0 S2UR UR7, SR_CgaCtaId ;  /* 0x00000000000789c3 */ /* 0x000f620000008800 */
[----:B------:R-:W-:Y:S01]  /*04b0*/  IMAD.IADD R9, R0, 0x1, -R9 ;  /* 0x0000000100097824 */ /* 0x000fe200078e0a09 */
[----:B------:R-:W-:Y:S01]  /*04c0*/  SHF.R.S32.HI R0, RZ, 0x1f, R3 ;  /* 0x0000001fff007819 */ /* 0x000fe20000011403 */
[----:B------:R-:W-:Y:S01]  /*04d0*/  @!UP0 UMOV UR6, 0x400 ;  /* 0x0000040000068882 */ /* 0x000fe20000000000 */
[----:B---3--:R-:W-:Y:S01]  /*04e0*/  ISETP.EQ.U32.AND P2, PT, R13, 0x1, PT ;  /* 0x000000010d00780c */ /* 0x008fe20003f42070 */
[----:B------:R-:W-:Y:S01]  /*04f0*/  IMAD R19, R6, 0x4, R9 ;  /* 0x0000000406137824 */ /* 0x000fe200078e0209 */
[----:B--2---:R-:W-:-:S02]  /*0500*/  I2FP.F32.U32 R12, R4 ;  /* 0x00000004000c7245 */ /* 0x004fc40000201000 */
[----:B------:R-:W2:Y:S01]  /*0510*/  LDC R9, c[0x0][0x148] ;  /* 0x00005200ff097b82 */ /* 0x000ea20000000800 */
[----:B------:R-:W-:Y:S02]  /*0520*/  LEA.HI R0, R0, R3, RZ, 0x2 ;  /* 0x0000000300007211 */ /* 0x000fe400078f10ff */
[----:B------:R-:W-:Y:S01]  /*0530*/  LEA.HI R6, R19, R19, RZ, 0x1 ;  /* 0x0000001313067211 */ /* 0x000fe200078f08ff */
[----:B0-----:R-:W-:Y:S02]  /*0540*/  IMAD.MOV R14, RZ, RZ, -R10 ;  /* 0x000000ffff0e7224 */ /* 0x001fe400078e0a0a */
[----:B------:R-:W-:Y:S01]  /*0550*/  FMUL R12, R12, UR4 ;  /* 0x000000040c0c7c20 */ /* 0x000fe20008400000 */
[----:B------:R-:W-:Y:S01]  /*0560*/  LOP3.LUT R0, R0, 0xfffffffc, RZ, 0xc0, !PT ;  /* 0xfffffffc00007812 */ /* 0x000fe200078ec0ff */
[----:B------:R-:W-:Y:S01]  /*0570*/  UMOV UR4, 0x20 ;  /* 0x0000002000047882 */ /* 0x000fe20000000000 */
[----:B------:R-:W-:Y:S01]  /*0580*/  LOP3.LUT R10, R6, 0xfffffffe, RZ, 0xc0, !PT ;  /* 0xfffffffe060a7812 */ /* 0x000fe200078ec0ff */
[----:B-1----:R-:W-:Y:S01]  /*0590*/  IMAD R6, R11, R14, UR8 ;  /* 0x000000080b067e24 */ /* 0x002fe2000f8e020e */
[----:B------:R-:W-:-:S04]  /*05a0*/  @!UP0 UIADD3 UR4, -UR4, 0x100000, URZ ;  /* 0x0010000004048890 */ /* 0x000fc8000fffe13f */
[----:B------:R-:W-:Y:S02]  /*05b0*/  @!UP0 USHF.L.U32 UR5, UR4, 0xb, URZ ;  /* 0x0000000b04058899 */ /* 0x000fe4000800063f */
[----:B------:R-:W-:Y:S01]  /*05c0*/  @!UP0 USHF.L.U32 UR4, UR4, 0x1, URZ ;  /* 0x0000000104048899 */ /* 0x000fe2000800063f */
[----:B------:R-:W0:Y:S01]  /*05d0*/  F2I.U32.TRUNC.NTZ R12, R12 ;  /* 0x0000000c000c7305 */ /* 0x000e22000020f000 */
[----:B------:R-:W-:Y:S02]  /*05e0*/  IMAD.IADD R3, R3, 0x1, -R0 ;  /* 0x0000000103037824 */ /* 0x000fe400078e0a00 */
[C---:B------:R-:W-:Y:S02]  /*05f0*/  IMAD.IADD R11, R19.reuse, 0x1, -R10 ;  /* 0x00000001130b7824 */ /* 0x040fe400078e0a0a */
[----:B------:R-:W-:Y:S01]  /*0600*/  IMAD.SHL.U32 R10, R19, 0x4, RZ ;  /* 0x00000004130a7824 */ /* 0x000fe200078e00ff */
[----:B-----5:R-:W-:Y:S01]  /*0610*/  @!UP0 ULEA UR6, UR7, UR6, 0x18 ;  /* 0x0000000607068291 */ /* 0x020fe2000f8ec03f */
[----:B------:R-:W-:Y:S01]  /*0620*/  ISETP.NE.AND P1, PT, R3, 0x3, PT ;  /* 0x000000030300780c */ /* 0x000fe20003f25270 */
[----:B------:R-:W-:Y:S01]  /*0630*/  VOTEU.ALL UP0, P0 ;  /* 0x00000000003f7886 */ /* 0x000fe20000000000 */
[----:B------:R-:W-:-:S02]  /*0640*/  ISETP.NE.AND P4, PT, R11, R6, PT ;  /* 0x000000060b00720c */ /* 0x000fc40003f85270 */
[----:B------:R-:W-:Y:S02]  /*0650*/  LOP3.LUT R19, R19, 0xc, R10, 0x78, !PT ;  /* 0x0000000c13137812 */ /* 0x000fe400078e780a */
[----:B------:R-:W-:Y:S01]  /*0660*/  LOP3.LUT P0, RZ, R8, 0x7, RZ, 0xc0, !PT ;  /* 0x0000000708ff7812 */ /* 0x000fe2000780c0ff */
[C---:B------:R-:W-:Y:S01]  /*0670*/  VIADD R8, R2.reuse, 0xffffffff ;  /* 0xffffffff02087836 */ /* 0x040fe20000000000 */
[----:B------:R-:W-:Y:S01]  /*0680*/  ISETP.EQ.OR P1, PT, R3, RZ, !P1 ;  /* 0x000000ff0300720c */ /* 0x000fe20004f22670 */
[----:B0-----:R-:W-:Y:S01]  /*0690*/  IMAD.MOV R23, RZ, RZ, -R12 ;  /* 0x000000ffff177224 */ /* 0x001fe200078e0a0c */
[----:B------:R-:W-:Y:S01]  /*06a0*/  ISETP.LT.U32.AND P0, PT, R19, 0x8, !P0 ;  /* 0x000000081300780c */ /* 0x000fe20004701070 */
[----:B------:R-:W0:Y:S02]  /*06b0*/  FENCE.VIEW.ASYNC.S ;  /* 0x00000000000073c6 */ /* 0x000e240000000000 */
[----:B0-----:R0:W1:Y:S01]  /*06c0*/  @!UP0 SYNCS.EXCH.64 URZ, [UR6+0x40], UR4 ;  /* 0x00004004063f85b2 */ /* 0x0010620008000100 */
[----:B------:R-:W-:Y:S01]  /*06d0*/  ISETP.EQ.AND P1, PT, R2, RZ, P1 ;  /* 0x000000ff0200720c */ /* 0x000fe20000f22270 */
[----:B--2---:R-:W-:Y:S01]  /*06e0*/  IMAD R11, R9, R23, R4 ;  /* 0x00000017090b7224 */ /* 0x004fe200078e0204 */
[----:B------:R-:W-:-:S02]  /*06f0*/  ISETP.GE.U32.AND P6, PT, R8, 0x2, PT ;  /* 0x000000020800780c */ /* 0x000fc40003fc6070 */
[----:B------:R-:W-:Y:S02]  /*0700*/  @P4 LEA.HI R0, R19, R19, RZ, 0x1 ;  /* 0x0000001313004211 */ /* 0x000fe400078f08ff */
[----:B------:R-:W-:Y:S02]  /*0710*/  SEL R18, RZ, 0x1, !P1 ;  /* 0x00000001ff127807 */ /* 0x000fe40004800000 */
[----:B------:R-:W-:Y:S02]  /*0720*/  @P4 SHF.R.S32.HI R0, RZ, 0x1, R0 ;  /* 0x00000001ff004819 */ /* 0x000fe40000011400 */
[----:B------:R-:W-:Y:S02]  /*0730*/  SEL R18, R18, 0x2, P6 ;  /* 0x0000000212127807 */ /* 0x000fe40003000000 */
[----:B------:R-:W-:Y:S02]  /*0740*/  @P4 ISETP.NE.AND P5, PT, R0, R11, PT ;  /* 0x0000000b0000420c */ /* 0x000fe40003fa5270 */
[----:B------:R-:W-:Y:S01]  /*0750*/  SEL R11, RZ, 0x1, !P0 ;  /* 0x00000001ff0b7807 */ /* 0x000fe20004000000 */
[----:B------:R0:W2:Y:S01]  /*0760*/  @!UP1 SYNCS.EXCH.64 URZ, [UR6+0x48], UR4 ;  /* 0x00004804063f95b2 */ /* 0x0000a20008000100 */
[----:B------:R-:W-:Y:S01]  /*0770*/  @P4 SEL R22, RZ, 0x1, P5 ;  /* 0x00000001ff164807 */ /* 0x000fe20002800000 */
[----:B------:R-:W-:Y:S01]  /*0780*/  NOP ;  /* 0x0000000000007918 */ /* 0x000fe20000000000 */
[----:B------:R-:W-:-:S02]  /*0790*/  LOP3.LUT R0, R95, 0x7f, RZ, 0xc0, !PT ;  /* 0x0000007f5f007812 */ /* 0x000fc400078ec0ff */
[----:B------:R-:W-:Y:S01]  /*07a0*/  LOP3.LUT R22, R22, R11, RZ, 0xc0, !PT ;  /* 0x0000000b16167212 */ /* 0x000fe200078ec0ff */
[----:B01----:R-:W-:Y:S06]  /*07b0*/  @!P2 BRA `(.L_x_3) ;  /* 0x000000000008a947 */ /* 0x003fec0003800000 */
[----:B--2-4-:R-:W-:Y:S01]  /*07c0*/  UCGABAR_ARV ;  /* 0x00000000000079c7 */ /* 0x014fe20008000000 */
[----:B------:R-:W-:Y:S05]  /*07d0*/  BRA `(.L_x_4) ;  /* 0x0000000000047947 */ /* 0x000fea0003800000 */
.L_x_3:
[----:B--2-4-:R-:W-:Y:S01]  /*07e0*/  NOP ;  /* 0x0000000000007918 */ /* 0x014fe20000000000 */
.L_x_4:
[----:B------:R-:W0:Y:S01]  /*07f0*/  LDC R2, c[0x0][0x65c] ;  /* 0x00019700ff027b82 */ /* 0x000e220000000800 */
[----:B------:R-:W-:Y:S02]  /*0800*/  IMAD.U32 R10, RZ, RZ, UR8 ;  /* 0x00000008ff0a7e24 */ /* 0x000fe4000f8e00ff */
[----:B------:R-:W-:Y:S01]  /*0810*/  IMAD.MOV.U32 R11, RZ, RZ, RZ ;  /* 0x000000ffff0b7224 */ /* 0x000fe200078e00ff */
[----:B0-----:R-:W-:-:S04]  /*0820*/  ISETP.NE.AND P1, PT, R2, 0x1, PT ;  /* 0x000000010200780c */ /* 0x001fc80003f25270 */
[----:B------:R-:W-:-:S09]  /*0830*/  P2R R5, PR, RZ, 0x2 ;  /* 0x00000002ff057803 */ /* 0x000fd20000000000 */
[----:B------:R-:W0:Y:S01]  /*0840*/  @P1 LDC R17, c[0x0][0x10] ;  /* 0x00000400ff111b82 */ /* 0x000e220000000800 */
[----:B------:R-:W-:Y:S02]  /*0850*/  @P1 IMAD.MOV.U32 R5, RZ, RZ, RZ ;  /* 0x000000ffff051224 */ /* 0x000fe400078e00ff */
[----:B------:R-:W-:-:S05]  /*0860*/  @P1 IMAD.MOV.U32 R15, RZ, RZ, RZ ;  /* 0x000000ffff0f1224 */ /* 0x000fca00078e00ff */
[----:B------:R-:W1:Y:S01]  /*0870*/  @!P1 LDC R13, c[0x0][0xc] ;  /* 0x00000300ff0d9b82 */ /* 0x000e620000000800 */
[----:B------:R-:W-:Y:S01]  /*0880*/  ULDC UR4, c[0x0][0xc] ;  /* 0x0000030000047ab9 */ /* 0x000fe20000000800 */
[----:B------:R-:W-:Y:S01]  /*0890*/  ULDC UR5, c[0x0][0x10] ;  /* 0x0000040000057ab9 */ /* 0x000fe20000000800 */
[----:B------:R-:W-:Y:S01]  /*08a0*/  ULDC UR6, c[0x0][0x14] ;  /* 0x0000050000067ab9 */ /* 0x000fe20000000800 */
[----:B------:R-:W-:-:S04]  /*08b0*/  UIMAD.WIDE.U32 UR4, UR4, UR5, URZ ;  /* 0x00000005040472a5 */ /* 0x000fc8000f8e003f */
[----:B------:R-:W-:Y:S02]  /*08c0*/  UIMAD.WIDE.U32 UR36, UR4, UR6, URZ ;  /* 0x00000006042472a5 */ /* 0x000fe4000f8e003f */
[----:B------:R-:W-:-:S04]  /*08d0*/  UIMAD UR42, UR5, UR6, URZ ;  /* 0x00000006052a72a4 */ /* 0x000fc8000f8e023f */
[----:B------:R-:W-:Y:S01]  /*08e0*/  UIADD3 UR42, UR37, UR42, URZ ;  /* 0x0000002a252a7290 */ /* 0x000fe2000fffe03f */
[----:B0-----:R-:W-:-:S04]  /*08f0*/  @P1 IMAD.WIDE.U32 R16, R17, UR8, R4 ;  /* 0x0000000811101c25 */ /* 0x001fc8000f8e0004 */
[----:B------:R-:W-:Y:S02]  /*0900*/  @P1 IMAD.IADD R17, R17, 0x1, R15 ;  /* 0x0000000111111824 */ /* 0x000fe400078e020f */
[----:B-1----:R-:W-:-:S04]  /*0910*/  @!P1 IMAD.WIDE.U32 R10, R4, R13, R10 ;  /* 0x0000000d040a9225 */ /* 0x002fc800078e000a */
[----:B------:R-:W-:Y:S02]  /*0920*/  @!P1 IMAD.MOV.U32 R16, RZ, RZ, R10 ;  /* 0x000000ffff109224 */ /* 0x000fe400078e000a */
[----:B------:R-:W-:Y:S01]  /*0930*/  @!P1 IMAD.MOV.U32 R17, RZ, RZ, R11 ;  /* 0x000000ffff119224 */ /* 0x000fe200078e000b */
[----:B------:R-:W-:Y:S06]  /*0940*/  @!P2 BRA `(.L_x_5) ;  /* 0x00000000000ca947 */ /* 0x000fec0003800000 */
[----:B------:R-:W-:Y:S01]  /*0950*/  UCGABAR_WAIT ;  /* 0x0000000000007dc7 */ /* 0x000fe20008000000 */
[----:B------:R-:W-:Y:S01]  /*0960*/  CCTL.IVALL ;  /* 0x00000000ff00798f */ /* 0x000fe20002000000 */
[----:B------:R-:W-:Y:S05]  /*0970*/  BRA `(.L_x_6) ;  /* 0x0000000000047947 */ /* 0x000fea0003800000 */
.L_x_5:
[----:B------:R-:W-:Y:S06]  /*0980*/  BAR.SYNC.DEFER_BLOCKING 0x0 ;  /* 0x0000000000007b1d */ /* 0x000fec0000010000 */
.L_x_6:
[----:B------:R-:W-:Y:S05]  /*0990*/  @!P3 BRA `(.L_x_7) ;  /* 0x0000005c00a4b947 */ /* 0x000fea0003800000 */
[----:B------:R-:W-:-:S13]  /*09a0*/  ISETP.GT.U32.AND P0, PT, R8, 0x1, PT ;  /* 0x000000010800780c */ /* 0x000fda0003f04070 */
[----:B------:R-:W-:Y:S05]  /*09b0*/  @P0 EXIT ;  /* 0x000000000000094d */ /* 0x000fea0003800000 */
[----:B------:R-:W-:Y:S01]  /*09c0*/  ULDC.64 UR4, c[0x0][0x650] ;  /* 0x0001940000047ab9 */ /* 0x000fe20000000a00 */
[----:B------:R-:W-:Y:S01]  /*09d0*/  PRMT R3, RZ, 0x7610, R3 ;  /* 0x00007610ff037816 */ /* 0x000fe20000000003 */
[----:B------:R-:W-:Y:S01]  /*09e0*/  IMAD.MOV.U32 R103, RZ, RZ, -0x1 ;  /* 0xffffffffff677424 */ /* 0x000fe200078e00ff */
[----:B------:R-:W-:Y:S01]  /*09f0*/  ISETP.GE.U32.AND P0, PT, R16, UR4, PT ;  /* 0x0000000410007c0c */ /* 0x000fe2000bf06070 */
[----:B------:R-:W-:Y:S02]  /*0a00*/  IMAD.MOV.U32 R100, RZ, RZ, -0x1 ;  /* 0xffffffffff647424 */ /* 0x000fe400078e00ff */
[----:B------:R-:W-:Y:S01]  /*0a10*/  IMAD.MOV.U32 R101, RZ, RZ, -0x1 ;  /* 0xffffffffff657424 */ /* 0x000fe200078e00ff */
[----:B------:R-:W-:-:S13]  /*0a20*/  ISETP.GE.U32.AND.EX P0, PT, R17, UR5, PT, P0 ;  /* 0x0000000511007c0c */ /* 0x000fda000bf06100 */
[----:B------:R-:W-:Y:S05]  /*0a30*/  @P0 BRA `(.L_x_8) ;  /* 0x0000000400280947 */ /* 0x000fea0003800000 */
[----:B------:R-:W0:Y:S01]  /*0a40*/  LDC.64 R24, c[0x0][0x628] ;  /* 0x00018a00ff187b82 */ /* 0x000e220000000a00 */
[----:B------:R-:W-:Y:S02]  /*0a50*/  IMAD.MOV.U32 R10, RZ, RZ, R16 ;  /* 0x000000ffff0a7224 */ /* 0x000fe400078e0010 */
[----:B------:R-:W-:-:S05]  /*0a60*/  IMAD.MOV.U32 R11, RZ, RZ, R17 ;  /* 0x000000ffff0b7224 */ /* 0x000fca00078e0011 */
[----:B------:R-:W1:Y:S08]  /*0a70*/  LDC R8, c[0x0][0x630] ;  /* 0x00018c00ff087b82 */ /* 0x000e700000000800 */
[----:B------:R-:W2:Y:S01]  /*0a80*/  LDC.64 R26, c[0x0][0x620] ;  /* 0x00018800ff1a7b82 */ /* 0x000ea20000000a00 */
[----:B0-----:R-:W-:-:S04]  /*0a90*/  ISETP.NE.U32.AND P0, PT, R24, RZ, PT ;  /* 0x000000ff1800720c */ /* 0x001fc80003f05070 */
[----:B------:R-:W-:-:S13]  /*0aa0*/  ISETP.NE.AND.EX P0, PT, R25, RZ, PT, P0 ;  /* 0x000000ff1900720c */ /* 0x000fda0003f05300 */
[----:B-12---:R-:W-:Y:S05]  /*0ab0*/  @!P0 BRA `(.L_x_9) ;  /* 0x0000000000288947 */ /* 0x006fea0003800000 */
[----:B------:R-:W0:Y:S02]  /*0ac0*/  LDC R3, c[0x0][0x634] ;  /* 0x00018d00ff037b82 */ /* 0x000e240000000800 */
[----:B0-----:R-:W-:-:S05]  /*0ad0*/  IADD3 R3, P0, R16, R3, RZ ;  /* 0x0000000310037210 */ /* 0x001fca0007f1e0ff */
[----:B------:R-:W-:-:S04]  /*0ae0*/  IMAD.X R21, RZ, RZ, R17, P0 ;  /* 0x000000ffff157224 */ /* 0x000fc800000e0611 */
[----:B------:R-:W-:-:S04]  /*0af0*/  IMAD.WIDE.U32 R10, R21, R24, RZ ;  /* 0x00000018150a7225 */ /* 0x000fc800078e00ff */
[----:B------:R-:W-:-:S04]  /*0b00*/  IMAD.WIDE.U32 R12, P0, R3, R25, R10 ;  /* 0x00000019030c7225 */ /* 0x000fc8000780000a */
[----:B------:R-:W-:-:S04]  /*0b10*/  IMAD.WIDE.U32 R10, R3, R24, RZ ;  /* 0x00000018030a7225 */ /* 0x000fc800078e00ff */
[----:B------:R-:W-:Y:S01]  /*0b20*/  IMAD.X R15, RZ, RZ, RZ, P0 ;  /* 0x000000ffff0f7224 */ /* 0x000fe200000e06ff */
[----:B------:R-:W-:Y:S01]  /*0b30*/  IADD3 RZ, P0, R11, R12, RZ ;  /* 0x0000000c0bff7210 */ /* 0x000fe20007f1e0ff */
[----:B------:R-:W-:-:S04]  /*0b40*/  IMAD.MOV.U32 R14, RZ, RZ, R13 ;  /* 0x000000ffff0e7224 */ /* 0x000fc800078e000d */
[----:B------:R-:W-:-:S08]  /*0b50*/  IMAD.WIDE.U32.X R10, R21, R25, R14, P0 ;  /* 0x00000019150a7225 */ /* 0x000fd000000e040e */
.L_x_9:
[----:B------:R-:W0:Y:S01]  /*0b60*/  LDC.64 R30, c[0x0][0x640] ;  /* 0x00019000ff1e7b82 */ /* 0x000e220000000a00 */
[-CC-:B------:R-:W-:Y:S01]  /*0b70*/  SHF.R.U64 R101, R10, R8.reuse, R11.reuse ;  /* 0x000000080a657219 */ /* 0x180fe2000000120b */
[----:B------:R-:W-:Y:S01]  /*0b80*/  IMAD R29, R9, R23, R4 ;  /* 0x00000017091d7224 */ /* 0x000fe200078e0204 */
[----:B------:R-:W-:Y:S01]  /*0b90*/  SHF.R.U32.HI R3, RZ, R8, R11 ;  /* 0x00000008ff037219 */ /* 0x000fe2000001160b */
[----:B------:R-:W-:Y:S01]  /*0ba0*/  IMAD.MOV.U32 R23, RZ, RZ, 0x1 ;  /* 0x00000001ff177424 */ /* 0x000fe200078e00ff */
[----:B------:R-:W-:-:S03]  /*0bb0*/  IADD3 R5, P0, RZ, -R101, RZ ;  /* 0x80000065ff057210 */ /* 0x000fc60007f1e0ff */
[----:B------:R-:W1:Y:S02]  /*0bc0*/  LDC R12, c[0x0][0x618] ;  /* 0x00018600ff0c7b82 */ /* 0x000e640000000800 */
[----:B------:R-:W-:Y:S02]  /*0bd0*/  IMAD.X R3, RZ, RZ, ~R3, P0 ;  /* 0x000000ffff037224 */ /* 0x000fe400000e0e03 */
[----:B------:R-:W-:-:S04]  /*0be0*/  IMAD.WIDE.U32 R10, R5, R26, R16 ;  /* 0x0000001a050a7225 */ /* 0x000fc800078e0010 */
[----:B------:R-:W2:Y:S01]  /*0bf0*/  LDC R20, c[0x0][0x608] ;  /* 0x00018200ff147b82 */ /* 0x000ea20000000800 */
[----:B------:R-:W-:Y:S02]  /*0c00*/  IMAD R8, R3, R26, RZ ;  /* 0x0000001a03087224 */ /* 0x000fe400078e02ff */
[----:B------:R-:W-:Y:S02]  /*0c10*/  IMAD.MOV.U32 R3, RZ, RZ, -0x1 ;  /* 0xffffffffff037424 */ /* 0x000fe400078e00ff */
[----:B------:R-:W-:-:S03]  /*0c20*/  IMAD R5, R5, R27, R8 ;  /* 0x0000001b05057224 */ /* 0x000fc600078e0208 */
[----:B------:R-:W3:Y:S01]  /*0c30*/  LDC R28, c[0x0][0x658] ;  /* 0x00019600ff1c7b82 */ /* 0x000ee20000000800 */
[----:B------:R-:W-:Y:S01]  /*0c40*/  IMAD.IADD R5, R11, 0x1, R5 ;  /* 0x000000010b057824 */ /* 0x000fe200078e0205 */
[----:B0-----:R-:W-:-:S04]  /*0c50*/  ISETP.NE.U32.AND P0, PT, R30, RZ, PT ;  /* 0x000000ff1e00720c */ /* 0x001fc80003f05070 */
[----:B------:R-:W-:Y:S02]  /*0c60*/  ISETP.NE.AND.EX P0, PT, R31, RZ, PT, P0 ;  /* 0x000000ff1f00720c */ /* 0x000fe40003f05300 */
[----:B------:R-:W0:Y:S01]  /*0c70*/  LDC R24, c[0x0][0x600] ;  /* 0x00018000ff187b82 */ /* 0x000e220000000800 */
[-CC-:B-1----:R-:W-:Y:S02]  /*0c80*/  SHF.R.U64 R14, R10, R12.reuse, R5.reuse ;  /* 0x0000000c0a0e7219 */ /* 0x182fe40000001205 */
[----:B------:R-:W-:-:S05]  /*0c90*/  SHF.R.U32.HI R5, RZ, R12, R5 ;  /* 0x0000000cff057219 */ /* 0x000fca0000011605 */
[----:B------:R-:W1:Y:S01]  /*0ca0*/  LDC R15, c[0x0][0x648] ;  /* 0x00019200ff0f7b82 */ /* 0x000e620000000800 */
[-CC-:B--2---:R-:W-:Y:S02]  /*0cb0*/  SHF.R.U64 R27, R14, R20.reuse, R5.reuse ;  /* 0x000000140e1b7219 */ /* 0x184fe40000001205 */
[----:B------:R-:W-:-:S05]  /*0cc0*/  SHF.R.U32.HI R5, RZ, R20, R5 ;  /* 0x00000014ff057219 */ /* 0x000fca0000011605 */
[----:B------:R-:W2:Y:S01]  /*0cd0*/  LDC R21, c[0x0][0x638] ;  /* 0x00018e00ff157b82 */ /* 0x000ea20000000800 */
[-CC-:B---3--:R-:W-:Y:S02]  /*0ce0*/  SHF.R.U64 R20, R27, R28.reuse, R5.reuse ;  /* 0x0000001c1b147219 */ /* 0x188fe40000001205 */
[-C--:B------:R-:W-:Y:S02]  /*0cf0*/  SHF.L.U32 R3, R3, R28.reuse, RZ ;  /* 0x0000001c03037219 */ /* 0x080fe400000006ff */
[----:B------:R-:W-:Y:S01]  /*0d00*/  SHF.R.U32.HI R5, RZ, R28, R5 ;  /* 0x0000001cff057219 */ /* 0x000fe20000011605 */
[----:B------:R-:W-:Y:S01]  /*0d10*/  IMAD.MOV.U32 R4, RZ, RZ, R20 ;  /* 0x000000ffff047224 */ /* 0x000fe200078e0014 */
[----:B------:R-:W-:Y:S01]  /*0d20*/  LOP3.LUT R12, RZ, R3, RZ, 0x33, !PT ;  /* 0x00000003ff0c7212 */ /* 0x000fe200078e33ff */
[----:B------:R-:W3:Y:S01]  /*0d30*/  LDC R25, c[0x0][0x610] ;  /* 0x00018400ff197b82 */ /* 0x000ee20000000800 */
[----:B------:R-:W-:Y:S05]  /*0d40*/  @!P0 BRA `(.L_x_10) ;  /* 0x0000000000288947 */ /* 0x000fea0003800000 */
[----:B------:R-:W4:Y:S02]  /*0d50*/  LDC R3, c[0x0][0x64c] ;  /* 0x00019300ff037b82 */ /* 0x000f240000000800 */
[----:B----4-:R-:W-:-:S05]  /*0d60*/  IADD3 R3, P0, R20, R3, RZ ;  /* 0x0000000314037210 */ /* 0x010fca0007f1e0ff */
        /* <DEDUP_REMOVED lines=8> */
.L_x_10:
[----:B-1----:R-:W-:Y:S01]  /*0df0*/  SHF.R.U64 R4, R4, R15, R5 ;  /* 0x0000000f04047219 */ /* 0x002fe20000001205 */
[----:B0-----:R-:W-:Y:S01]  /*0e00*/  VIADD R5, R24, 0xffffffff ;  /* 0xffffffff18057836 */ /* 0x001fe20000000000 */
[----:B------:R-:W-:Y:S02]  /*0e10*/  SHF.L.U32 R3, R23, R28, RZ ;  /* 0x0000001c17037219 */ /* 0x000fe400000006ff */
[----:B------:R-:W-:Y:S01]  /*0e20*/  LOP3.LUT R12, R27, R12, RZ, 0xc0, !PT ;  /* 0x0000000c1b0c7212 */ /* 0x000fe200078ec0ff */
[----:B------:R-:W-:Y:S01]  /*0e30*/  IMAD.MOV R8, RZ, RZ, -R4 ;  /* 0x000000ffff087224 */ /* 0x000fe200078e0a04 */
[----:B------:R-:W-:Y:S02]  /*0e40*/  SEL R6, R6, R29, !P1 ;  /* 0x0000001d06067207 */ /* 0x000fe40004800000 */
[----:B------:R-:W-:Y:S01]  /*0e50*/  LOP3.LUT R5, R14, R5, RZ, 0xc0, !PT ;  /* 0x000000050e057212 */ /* 0x000fe200078ec0ff */
[----:B------:R-:W-:Y:S02]  /*0e60*/  IMAD R9, R3, R4, R12 ;  /* 0x0000000403097224 */ /* 0x000fe400078e020c */
[----:B--2---:R-:W-:-:S02]  /*0e70*/  IMAD R3, R8, R21, R20 ;  /* 0x0000001508037224 */ /* 0x004fc400078e0214 */
[----:B---3--:R-:W-:Y:S02]  /*0e80*/  IMAD R6, R9, R25, R6 ;  /* 0x0000001909067224 */ /* 0x008fe400078e0206 */
[----:B------:R-:W-:Y:S02]  /*0e90*/  IMAD R103, R3, R24, R5 ;  /* 0x0000001803677224 */ /* 0x000fe400078e0205 */
[----:B------:R-:W-:-:S03]  /*0ea0*/  IMAD.MOV.U32 R4, RZ, RZ, 0x1 ;  /* 0x00000001ff047424 */ /* 0x000fc600078e00ff */
[----:B------:R-:W-:Y:S02]  /*0eb0*/  SEL R100, R103, R6, !P1 ;  /* 0x0000000667647207 */ /* 0x000fe40004800000 */
[----:B------:R-:W-:Y:S02]  /*0ec0*/  PRMT R3, R4, 0x7610, R3 ;  /* 0x0000761004037816 */ /* 0x000fe40000000003 */
[----:B------:R-:W-:-:S07]  /*0ed0*/  SEL R103, R6, R103, !P1 ;  /* 0x0000006706677207 */ /* 0x000fce0004800000 */
.L_x_8:
[----:B------:R-:W-:-:S08]  /*0ee0*/  NOP ;  /* 0x0000000000007918 */ /* 0x000fd00000000000 */
[----:B------:R-:W0:Y:S02]  /*0ef0*/  USETMAXREG.TRY_ALLOC.CTAPOOL UP0, 0xe8 ;  /* 0x000000e8000079c8 */ /* 0x000e240008000600 */
[----:B0-----:R-:W-:-:S13]  /*0f00*/  PLOP3.LUT P0, PT, PT, PT, UP0, 0x80, 0x0 ;  /* 0x000000000000781c */ /* 0x001fda0003f0f008 */
[----:B------:R-:W-:Y:S05]  /*0f10*/  @!P0 BRA `(.L_x_8) ;  /* 0xfffffffc00f08947 */ /* 0x000fea000383ffff */
[----:B------:R-:W-:Y:S01]  /*0f20*/  ULDC.64 UR4, c[0x0][0x598] ;  /* 0x0001660000047ab9 */ /* 0x000fe20000000a00 */
[----:B------:R-:W-:Y:S01]  /*0f30*/  ULDC.64 UR38, c[0x0][0x208] ;  /* 0x0000820000267ab9 */ /* 0x000fe20000000a00 */
[----:B------:R-:W-:-:S04]  /*0f40*/  ISETP.NE.U32.AND P0, PT, RZ, UR4, PT ;  /* 0x00000004ff007c0c */ /* 0x000fc8000bf05070 */
[----:B------:R-:W-:-:S13]  /*0f50*/  ISETP.NE.AND.EX P0, PT, RZ, UR5, PT, P0 ;  /* 0x00000005ff007c0c */ /* 0x000fda000bf05300 */
[----:B------:R-:W-:Y:S05]  /*0f60*/  @!P0 BRA `(.L_x_11) ;  /* 0x00000000001c8947 */ /* 0x000fea0003800000 */
[----:B------:R-:W0:Y:S02]  /*0f70*/  LDC.64 R4, c[0x0][0x598] ;  /* 0x00016600ff047b82 */ /* 0x000e240000000a00 */
[----:B0-----:R-:W2:Y:S02]  /*0f80*/  LDG.E.64 R4, desc[UR38][R4.64] ;  /* 0x0000002604047981 */ /* 0x001ea4000c1e1b00 */
[----:B--2---:R-:W-:-:S04]  /*0f90*/  ISETP.NE.U32.AND P0, PT, R4, RZ, PT ;  /* 0x000000ff0400720c */ /* 0x004fc80003f05070 */
[----:B------:R-:W-:-:S13]  /*0fa0*/  ISETP.NE.AND.EX P0, PT, R5, RZ, PT, P0 ;  /* 0x000000ff0500720c */ /* 0x000fda0003f05300 */
[----:B------:R-:W-:Y:S05]  /*0fb0*/  @!P0 BRA `(.L_x_11) ;  /* 0x0000000000088947 */ /* 0x000fea0003800000 */
[----:B------:R0:W5:Y:S01]  /*0fc0*/  LD.E R23, desc[UR38][R4.64] ;  /* 0x0000002604177980 */ /* 0x000162000c101900 */
[----:B------:R-:W-:Y:S05]  /*0fd0*/  BRA `(.L_x_12) ;  /* 0x0000000000247947 */ /* 0x000fea0003800000 */
.L_x_11:
[----:B------:R-:W-:Y:S02]  /*0fe0*/  ULDC.64 UR4, c[0x0][0x588] ;  /* 0x0001620000047ab9 */ /* 0x000fe40000000a00 */
[----:B------:R-:W-:-:S04]  /*0ff0*/  ISETP.NE.U32.AND P0, PT, RZ, UR4, PT ;  /* 0x00000004ff007c0c */ /* 0x000fc8000bf05070 */
[----:B------:R-:W-:-:S13]  /*1000*/  ISETP.NE.AND.EX P0, PT, RZ, UR5, PT, P0 ;  /* 0x00000005ff007c0c */ /* 0x000fda000bf05300 */
[----:B------:R-:W-:Y:S05]  /*1010*/  @!P0 BRA `(.L_x_13) ;  /* 0x00000000000c8947 */ /* 0x000fea0003800000 */
[----:B------:R-:W0:Y:S02]  /*1020*/  LDC.64 R4, c[0x0][0x588] ;  /* 0x00016200ff047b82 */ /* 0x000e240000000a00 */
[----:B0-----:R1:W5:Y:S01]  /*1030*/  LDG.E R23, desc[UR38][R4.64] ;  /* 0x0000002604177981 */ /* 0x001362000c1e1900 */
[----:B------:R-:W-:Y:S05]  /*1040*/  BRA `(.L_x_12) ;  /* 0x0000000000087947 */ /* 0x000fea0003800000 */
.L_x_13:
[----:B------:R-:W-:Y:S02]  /*1050*/  ULDC UR4, c[0x0][0x580] ;  /* 0x0001600000047ab9 */ /* 0x000fe40000000800 */
[----:B------:R-:W-:-:S07]  /*1060*/  IMAD.U32 R23, RZ, RZ, UR4 ;  /* 0x00000004ff177e24 */ /* 0x000fce000f8e00ff */
.L_x_12:
[----:B------:R-:W-:Y:S02]  /*1070*/  ULDC.64 UR4, c[0x0][0x5a0] ;  /* 0x0001680000047ab9 */ /* 0x000fe40000000a00 */
[----:B------:R-:W-:-:S04]  /*1080*/  ISETP.NE.U32.AND P0, PT, RZ, UR4, PT ;  /* 0x00000004ff007c0c */ /* 0x000fc8000bf05070 */
[----:B------:R-:W-:-:S13]  /*1090*/  ISETP.NE.AND.EX P0, PT, RZ, UR5, PT, P0 ;  /* 0x00000005ff007c0c */ /* 0x000fda000bf05300 */
[----:B------:R-:W-:Y:S05]  /*10a0*/  @!P0 BRA `(.L_x_14) ;  /* 0x00000000001c8947 */ /* 0x000fea0003800000 */
[----:B01----:R-:W0:Y:S02]  /*10b0*/  LDC.64 R4, c[0x0][0x5a0] ;  /* 0x00016800ff047b82 */ /* 0x003e240000000a00 */
[----:B0-----:R-:W2:Y:S02]  /*10c0*/  LDG.E.64 R4, desc[UR38][R4.64] ;  /* 0x0000002604047981 */ /* 0x001ea4000c1e1b00 */
[----:B--2---:R-:W-:-:S04]  /*10d0*/  ISETP.NE.U32.AND P0, PT, R4, RZ, PT ;  /* 0x000000ff0400720c */ /* 0x004fc80003f05070 */
[----:B------:R-:W-:-:S13]  /*10e0*/  ISETP.NE.AND.EX P0, PT, R5, RZ, PT, P0 ;  /* 0x000000ff0500720c */ /* 0x000fda0003f05300 */
[----:B------:R-:W-:Y:S05]  /*10f0*/  @!P0 BRA `(.L_x_14) ;  /* 0x0000000000088947 */ /* 0x000fea0003800000 */
[----:B------:R0:W5:Y:S01]  /*1100*/  LD.E R90, desc[UR38][R4.64] ;  /* 0x00000026045a7980 */ /* 0x000162000c101900 */
[----:B------:R-:W-:Y:S05]  /*1110*/  BRA `(.L_x_15) ;  /* 0x0000000000247947 */ /* 0x000fea0003800000 */
.L_x_14:
[----:B------:R-:W-:Y:S02]  /*1120*/  ULDC.64 UR4, c[0x0][0x590] ;  /* 0x0001640000047ab9 */ /* 0x000fe40000000a00 */
[----:B------:R-:W-:-:S04]  /*1130*/  ISETP.NE.U32.AND P0, PT, RZ, UR4, PT ;  /* 0x00000004ff007c0c */ /* 0x000fc8000bf05070 */
[----:B------:R-:W-:-:S13]  /*1140*/  ISETP.NE.AND.EX P0, PT, RZ, UR5, PT, P0 ;  /* 0x00000005ff007c0c */ /* 0x000fda000bf05300 */
[----:B------:R-:W-:Y:S05]  /*1150*/  @!P0 BRA `(.L_x_16) ;  /* 0x00000000000c8947 */ /* 0x000fea0003800000 */
[----:B------:R-:W2:Y:S02]  /*1160*/  LDC.64 R90, c[0x0][0x590] ;  /* 0x00016400ff5a7b82 */ /* 0x000ea40000000a00 */
[----:B--2---:R2:W5:Y:S01]  /*1170*/  LDG.E R90, desc[UR38][R90.64] ;  /* 0x000000265a5a7981 */ /* 0x004562000c1e1900 */
[----:B------:R-:W-:Y:S05]  /*1180*/  BRA `(.L_x_15) ;  /* 0x0000000000087947 */ /* 0x000fea0003800000 */
.L_x_16:
[----:B------:R-:W-:Y:S02]  /*1190*/  ULDC UR4, c[0x0][0x584] ;  /* 0x0001610000047ab9 */ /* 0x000fe40000000800 */
[----:B------:R-:W-:-:S07]  /*11a0*/  IMAD.U32 R90, RZ, RZ, UR4 ;  /* 0x00000004ff5a7e24 */ /* 0x000fce000f8e00ff */
.L_x_15:
[----:B------:R-:W-:-:S13]  /*11b0*/  LOP3.LUT P0, RZ, R3, 0xff, RZ, 0xc0, !PT ;  /* 0x000000ff03ff7812 */ /* 0x000fda000780c0ff */
[----:B------:R-:W-:Y:S05]  /*11c0*/  @!P0 EXIT ;  /* 0x000000000000894d */ /* 0x000fea0003800000 */
[----:B------:R-:W3:Y:S01]  /*11d0*/  LDC R93, c[0x0][0x658] ;  /* 0x00019600ff5d7b82 */ /* 0x000ee20000000800 */
[----:B------:R-:W-:Y:S01]  /*11e0*/  LOP3.LUT R7, R7, 0x1, RZ, 0xc0, !PT ;  /* 0x0000000107077812 */ /* 0x000fe200078ec0ff */
[----:B------:R-:W-:Y:S01]  /*11f0*/  ULDC.64 UR6, c[0x0][0x288] ;  /* 0x0000a20000067ab9 */ /* 0x000fe20000000a00 */
[----:B------:R-:W-:Y:S01]  /*1200*/  SHF.R.U32.HI R3, RZ, 0x2, R95 ;  /* 0x00000002ff037819 */ /* 0x000fe2000001165f */
[----:B------:R-:W-:Y:S01]  /*1210*/  UIADD3 UR4, UR7, 0x3f, URZ ;  /* 0x0000003f07047890 */ /* 0x000fe2000fffe03f */
[----:B------:R-:W-:Y:S01]  /*1220*/  SHF.R.U32.HI R0, RZ, 0x1, R0 ;  /* 0x00000001ff007819 */ /* 0x000fe20000011600 */
[----:B------:R-:W-:Y:S01]  /*1230*/  IMAD.SHL.U32 R88, R7, 0x40, RZ ;  /* 0x0000004007587824 */ /* 0x000fe200078e00ff */
[----:B------:R-:W-:Y:S01]  /*1240*/  LOP3.LUT R3, R3, 0x7, RZ, 0xc0, !PT ;  /* 0x0000000703037812 */ /* 0x000fe200078ec0ff */
[----:B------:R-:W4:Y:S01]  /*1250*/  LDC.64 R8, c[0x0][0x5c8] ;  /* 0x00017200ff087b82 */ /* 0x000f220000000a00 */
[----:B------:R-:W-:Y:S01]  /*1260*/  USHF.R.S32.HI UR5, URZ, 0x1f, UR4 ;  /* 0x0000001f3f057899 */ /* 0x000fe20008011404 */
[----:B------:R-:W-:Y:S01]  /*1270*/  LOP3.LUT R0, R0, 0x30, RZ, 0xc0, !PT ;  /* 0x0000003000007812 */ /* 0x000fe200078ec0ff */
[----:B------:R-:W-:Y:S01]  /*1280*/  IMAD.MOV.U32 R6, RZ, RZ, 0x1 ;  /* 0x00000001ff067424 */ /* 0x000fe200078e00ff */
[--C-:B------:R-:W-:Y:S01]  /*1290*/  LOP3.LUT R88, R88, 0x40, R3.reuse, 0xe2, !PT ;  /* 0x0000004058587812 */ /* 0x100fe200078ee203 */
[----:B------:R-:W-:Y:S01]  /*12a0*/  ULEA.HI UR5, UR5, UR4, URZ, 0x6 ;  /* 0x0000000405057291 */ /* 0x000fe2000f8f303f */
[-C--:B01----:R-:W-:Y:S01]  /*12b0*/  IADD3 R4, RZ, -R0.reuse, -R3 ;  /* 0x80000000ff047210 */ /* 0x083fe20007ffe803 */
[----:B------:R-:W-:Y:S01]  /*12c0*/  IMAD.U32 R5, RZ, RZ, UR6 ;  /* 0x00000006ff057e24 */ /* 0x000fe2000f8e00ff */
[----:B------:R-:W0:Y:S01]  /*12d0*/  LDC R97, c[0x0][0x600] ;  /* 0x00018000ff617b82 */ /* 0x000e220000000800 */
[----:B------:R-:W-:Y:S01]  /*12e0*/  LOP3.LUT R88, R88, R0, RZ, 0xfc, !PT ;  /* 0x0000000058587212 */ /* 0x000fe200078efcff */
[----:B------:R-:W-:Y:S01]  /*12f0*/  IMAD.MOV.U32 R0, RZ, RZ, -0x1 ;  /* 0xffffffffff007424 */ /* 0x000fe200078e00ff */
[----:B------:R-:W-:Y:S01]  /*1300*/  USHF.R.S32.HI UR43, URZ, 0x6, UR5 ;  /* 0x000000063f2b7899 */ /* 0x000fe20008011405 */
[----:B------:R-:W-:Y:S01]  /*1310*/  LOP3.LUT R94, R95, 0x3, RZ, 0xc0, !PT ;  /* 0x000000035f5e7812 */ /* 0x000fe200078ec0ff */
[----:B------:R-:W-:Y:S01]  /*1320*/  IMAD R4, R7, -0x40, R4 ;  /* 0xffffffc007047824 */ /* 0x000fe200078e0204 */
[C---:B------:R-:W-:Y:S01]  /*1330*/  LOP3.LUT R96, R95.reuse, 0x80, RZ, 0xc0, !PT ;  /* 0x000000805f607812 */ /* 0x040fe200078ec0ff */
[----:B------:R-:W-:Y:S01]  /*1340*/  UISETP.LT.AND UP0, UPT, UR43, 0x1, UPT ;  /* 0x000000012b00788c */ /* 0x000fe2000bf01270 */
[-C--:B---3--:R-:W-:Y:S01]  /*1350*/  SHF.L.U32 R0, R0, R93.reuse, RZ ;  /* 0x0000005d00007219 */ /* 0x088fe200000006ff */
[----:B------:R-:W-:Y:S01]  /*1360*/  ULDC UR4, c[0x0][0x284] ;  /* 0x0000a10000047ab9 */ /* 0x000fe20000000800 */
[----:B------:R-:W-:Y:S01]  /*1370*/  IMAD R94, R94, -0x2, R5 ;  /* 0xfffffffe5e5e7824 */ /* 0x000fe200078e0205 */
[----:B------:R-:W-:Y:S01]  /*1380*/  USEL UR44, UR43, 0x1, UP0 ;  /* 0x000000012b2c7887 */ /* 0x000fe20008000000 */
[----:B------:R-:W-:Y:S01]  /*1390*/  SHF.L.U32 R93, R6, R93, RZ ;  /* 0x0000005d065d7219 */ /* 0x000fe200000006ff */
[----:B------:R-:W-:Y:S01]  /*13a0*/  IMAD.SHL.U32 R95, R95, 0x2, RZ ;  /* 0x000000025f5f7824 */ /* 0x000fe200078e00ff */
[----:B------:R-:W-:Y:S01]  /*13b0*/  LOP3.LUT R102, R18, 0x1, RZ, 0xfc, !PT ;  /* 0x0000000112667812 */ /* 0x000fe200078efcff */
[----:B------:R-:W-:Y:S01]  /*13c0*/  VIADD R99, R4, UR4 ;  /* 0x0000000404637c36 */ /* 0x000fe20008000000 */
[C---:B----4-:R-:W-:Y:S01]  /*13d0*/  SHF.L.U64.HI R92, R8.reuse, 0x3, R9 ;  /* 0x00000003085c7819 */ /* 0x050fe20000010209 */
[----:B--2---:R-:W-:Y:S01]  /*13e0*/  IMAD.SHL.U32 R91, R8, 0x8, RZ ;  /* 0x00000008085b7824 */ /* 0x004fe200078e00ff */
[----:B------:R-:W-:Y:S01]  /*13f0*/  SHF.R.U32.HI R96, RZ, 0x7, R96 ;  /* 0x00000007ff607819 */ /* 0x000fe20000011660 */
[----:B------:R-:W-:Y:S01]  /*1400*/  IMAD.MOV.U32 R89, RZ, RZ, RZ ;  /* 0x000000ffff597224 */ /* 0x000fe200078e00ff */
[----:B------:R-:W-:Y:S01]  /*1410*/  LOP3.LUT R98, RZ, R0, RZ, 0x33, !PT ;  /* 0x00000000ff627212 */ /* 0x000fe200078e33ff */
[----:B------:R-:W-:Y:S01]  /*1420*/  UIADD3 UR44, UR43, -UR44, URZ ;  /* 0x8000002c2b2c7290 */ /* 0x000fe2000fffe03f */
[----:B------:R-:W-:Y:S01]  /*1430*/  UMOV UR40, URZ ;  /* 0x0000003f00287c82 */ /* 0x000fe20008000000 */
[----:B0-----:R-:W-:Y:S01]  /*1440*/  VIADD R97, R97, 0xffffffff ;  /* 0xffffffff61617836 */ /* 0x001fe20000000000 */
[----:B------:R-:W-:-:S09]  /*1450*/  UMOV UR41, URZ ;  /* 0x0000003f00297c82 */ /* 0x000fd20008000000 */
.L_x_162:
[----:B0-----:R-:W0:Y:S01]  /*1460*/  SHFL.IDX PT, R0, R96, RZ, 0x1f ;  /* 0x00001fff60007589 */ /* 0x001e2200000e0000 */
[----:B-1----:R-:W1:Y:S01]  /*1470*/  S2UR UR7, SR_CgaCtaId ;  /* 0x00000000000779c3 */ /* 0x002e620000008800 */
[----:B------:R-:W-:Y:S01]  /*1480*/  UMOV UR6, 0x400 ;  /* 0x0000040000067882 */ /* 0x000fe20000000000 */
[----:B0-----:R-:W-:Y:S01]  /*1490*/  R2UR UR4, R0 ;  /* 0x00000000000472ca */ /* 0x001fe200000e0000 */
[----:B-1----:R-:W-:-:S12]  /*14a0*/  ULEA UR6, UR7, UR6, 0x18 ;  /* 0x0000000607067291 */ /* 0x002fd8000f8ec03f */
[----:B------:R-:W-:-:S04]  /*14b0*/  ULEA.HI UR5, UR4, UR4, URZ, 0x1 ;  /* 0x0000000404057291 */ /* 0x000fc8000f8f083f */
[----:B------:R-:W-:-:S04]  /*14c0*/  ULOP3.LUT UR5, UR5, 0x7fffe, URZ, 0xc0, !UPT ;  /* 0x0007fffe05057892 */ /* 0x000fc8000f8ec03f */
[----:B------:R-:W-:-:S03]  /*14d0*/  UIADD3 UR5, UR4, -UR5, URZ ;  /* 0x8000000504057290 */ /* 0x000fc6000fffe03f */
[----:B------:R-:W-:Y:S01]  /*14e0*/  ULDC UR4, c[0x0][0x28c] ;  /* 0x0000a30000047ab9 */ /* 0x000fe20000000800 */
[----:B------:R-:W-:Y:S01]  /*14f0*/  ULEA UR5, UR5, UR6, 0xd ;  /* 0x0000000605057291 */ /* 0x000fe2000f8e683f */
[----:B------:R-:W-:-:S03]  /*1500*/  ISETP.LT.AND P0, PT, RZ, UR4, PT ;  /* 0x00000004ff007c0c */ /* 0x000fc6000bf01270 */
[----:B------:R-:W-:-:S04]  /*1510*/  UIADD3 UR5, UR5, 0x100, URZ ;  /* 0x0000010005057890 */ /* 0x000fc8000fffe03f */
[----:B------:R-:W-:-:S04]  /*1520*/  USHF.R.U32.HI UR5, URZ, 0x4, UR5 ;  /* 0x000000043f057899 */ /* 0x000fc80008011605 */
[----:B------:R-:W-:Y:S02]  /*1530*/  ULOP3.LUT UR45, UR5, 0x3fff, URZ, 0xc0, !UPT ;  /* 0x00003fff052d7892 */ /* 0x000fe4000f8ec03f */
[----:B--2345:R-:W-:Y:S10]  /*1540*/  @P0 BRA `(.L_x_17) ;  /* 0x0000000000400947 */ /* 0x03cff40003800000 */
[----:B------:R-:W-:Y:S01]  /*1550*/  MOV R0, 0x0 ;  /* 0x0000000000007802 */ /* 0x000fe20000000f00 */
[----:B------:R-:W-:Y:S01]  /*1560*/  ULDC.64 UR4, c[0x4][0x68] ;  /* 0x01001a0000047ab9 */ /* 0x000fe20000000a00 */
[----:B------:R-:W-:Y:S01]  /*1570*/  ULDC.64 UR6, c[0x4][0x8] ;  /* 0x0100020000067ab9 */ /* 0x000fe20000000a00 */
[----:B------:R-:W-:Y:S01]  /*1580*/  IMAD.U32 R4, RZ, RZ, UR4 ;  /* 0x00000004ff047e24 */ /* 0x000fe2000f8e00ff */
[----:B------:R0:W1:Y:S01]  /*1590*/  LDC.64 R14, c[0x4][R0] ;  /* 0x01000000000e7b82 */ /* 0x0000620000000a00 */
[----:B------:R-:W-:Y:S01]  /*15a0*/  IMAD.U32 R5, RZ, RZ, UR5 ;  /* 0x00000005ff057e24 */ /* 0x000fe2000f8e00ff */
[----:B------:R-:W-:Y:S01]  /*15b0*/  ULDC.64 UR4, c[0x4][0x70] ;  /* 0x01001c0000047ab9 */ /* 0x000fe20000000a00 */
[----:B------:R-:W-:Y:S02]  /*15c0*/  IMAD.U32 R10, RZ, RZ, UR6 ;  /* 0x00000006ff0a7e24 */ /* 0x000fe4000f8e00ff */
[----:B------:R-:W-:Y:S02]  /*15d0*/  IMAD.U32 R6, RZ, RZ, UR4 ;  /* 0x00000004ff067e24 */ /* 0x000fe4000f8e00ff */
[----:B------:R-:W-:-:S02]  /*15e0*/  IMAD.U32 R7, RZ, RZ, UR5 ;  /* 0x00000005ff077e24 */ /* 0x000fc4000f8e00ff */
[----:B------:R-:W-:Y:S02]  /*15f0*/  IMAD.U32 R11, RZ, RZ, UR7 ;  /* 0x00000007ff0b7e24 */ /* 0x000fe4000f8e00ff */
[----:B------:R-:W-:Y:S02]  /*1600*/  IMAD.MOV.U32 R8, RZ, RZ, 0x1e1 ;  /* 0x000001e1ff087424 */ /* 0x000fe400078e00ff */
[----:B------:R-:W-:Y:S02]  /*1610*/  IMAD.MOV.U32 R12, RZ, RZ, 0x1 ;  /* 0x00000001ff0c7424 */ /* 0x000fe400078e00ff */
[----:B0-----:R-:W-:-:S07]  /*1620*/  IMAD.MOV.U32 R13, RZ, RZ, RZ ;  /* 0x000000ffff0d7224 */ /* 0x001fce00078e00ff */
[----:B------:R-:W-:-:S07]  /*1630*/  LEPC R20, `(.L_x_17) ;  /* 0x000000001014794e */ /* 0x000fce0000000000 */
[----:B-1---5:R-:W-:Y:S05]  /*1640*/  CALL.ABS.NOINC R14 ;  /* 0x000000000e007343 */ /* 0x022fea0003c00000 */
.L_x_17:
[----:B------:R-:W-:-:S13]  /*1650*/  ISETP.NE.AND P0, PT, R102, 0x3, PT ;  /* 0x000000036600780c */ /* 0x000fda0003f05270 */
[----:B------:R-:W-:Y:S05]  /*1660*/  @!P0 BRA `(.L_x_18) ;  /* 0x0000000000048947 */ /* 0x000fea0003800000 */
[----:B------:R-:W-:Y:S01]  /*1670*/  BPT.TRAP 0x1 ;  /* 0x000000040000795c */ /* 0x000fe20000300000 */
.L_x_18:
[----:B------:R-:W0:Y:S01]  /*1680*/  S2UR UR5, SR_CgaCtaId ;  /* 0x00000000000579c3 */ /* 0x000e220000008800 */
[----:B------:R-:W-:Y:S01]  /*1690*/  UMOV UR4, 0x400 ;  /* 0x0000040000047882 */ /* 0x000fe20000000000 */
[----:B------:R-:W-:Y:S02]  /*16a0*/  IMAD.U32 R0, RZ, RZ, UR40 ;  /* 0x00000028ff007e24 */ /* 0x000fe4000f8e00ff */
[----:B------:R-:W-:-:S03]  /*16b0*/  IMAD.U32 R3, RZ, RZ, UR41 ;  /* 0x00000029ff037e24 */ /* 0x000fc6000f8e00ff */
[----:B------:R-:W-:Y:S01]  /*16c0*/  SHF.L.U32 R0, R0, 0x1f, RZ ;  /* 0x0000001f00007819 */ /* 0x000fe200000006ff */
[----:B0-----:R-:W-:-:S06]  /*16d0*/  ULEA UR4, UR5, UR4, 0x18 ;  /* 0x0000000405047291 */ /* 0x001fcc000f8ec03f */
[----:B------:R-:W-:-:S04]  /*16e0*/  IMAD.U32 R6, RZ, RZ, UR4 ;  /* 0x00000004ff067e24 */ /* 0x000fc8000f8e00ff */
[----:B------:R-:W-:-:S04]  /*16f0*/  IMAD R3, R3, 0x8, R6 ;  /* 0x0000000803037824 */ /* 0x000fc800078e0206 */
[----:B------:R0:W1:Y:S01]  /*1700*/  SYNCS.PHASECHK.TRANS64.TRYWAIT P1, [R3+URZ], R0 ;  /* 0x00000000030075a7 */ /* 0x000062000802017f */
[----:B------:R-:W-:Y:S05]  /*1710*/  @!P0 BRA `(.L_x_19) ;  /* 0x0000000000048947 */ /* 0x000fea0003800000 */
[----:B------:R-:W-:Y:S01]  /*1720*/  BPT.TRAP 0x1 ;  /* 0x000000040000795c */ /* 0x000fe20000300000 */
.L_x_19:
[----:B------:R-:W-:-:S05]  /*1730*/  IMAD.U32 R4, RZ, RZ, UR44 ;  /* 0x0000002cff047e24 */ /* 0x000fca000f8e00ff */
[----:B------:R-:W-:Y:S01]  /*1740*/  ISETP.GE.AND P2, PT, R4, 0x1, PT ;  /* 0x000000010400780c */ /* 0x000fe20003f46270 */
[----:B-1----:R-:W-:-:S12]  /*1750*/  @P1 BRA `(.L_x_20) ;  /* 0x0000000000081947 */ /* 0x002fd80003800000 */
[----:B------:R-:W1:Y:S02]  /*1760*/  SYNCS.PHASECHK.TRANS64.TRYWAIT P1, [R3+URZ], R0 ;  /* 0x00000000030075a7 */ /* 0x000e64000802017f */
[----:B-1----:R-:W-:Y:S05]  /*1770*/  @!P1 BRA `(.L_x_21) ;  /* 0x0000006400b89947 */ /* 0x002fea0003800000 */
.L_x_20:
[----:B------:R-:W-:Y:S05]  /*1780*/  WARPSYNC.ALL ;  /* 0x0000000000007948 */ /* 0x000fea0003800000 */
[----:B------:R-:W-:Y:S01]  /*1790*/  R2UR UR4, R6 ;  /* 0x00000000060472ca */ /* 0x000fe200000e0000 */
[----:B------:R-:W-:Y:S01]  /*17a0*/  ULEA UR5, UR41, UR45, 0xa ;  /* 0x0000002d29057291 */ /* 0x000fe2000f8e503f */
[----:B------:R-:W-:Y:S01]  /*17b0*/  WARPGROUP.ARRIVE ;  /* 0x00000000000079c5 */ /* 0x000fe20000000000 */
[----:B------:R-:W-:Y:S01]  /*17c0*/  UMOV UR9, 0x40000040 ;  /* 0x4000004000097882 */ /* 0x000fe20000000000 */
[----:B------:R-:W-:-:S04]  /*17d0*/  UMOV UR11, 0x40000040 ;  /* 0x40000040000b7882 */ /* 0x000fc80000000000 */
[----:B------:R-:W-:-:S05]  /*17e0*/  UMOV UR8, UR5 ;  /* 0x0000000500087c82 */ /* 0x000fca0008000000 */
[----:B------:R-:W-:-:S04]  /*17f0*/  UIADD3 UR4, UR4, 0xc100, URZ ;  /* 0x0000c10004047890 */ /* 0x000fc8000fffe03f */
[----:B------:R-:W-:-:S04]  /*1800*/  USHF.R.U32.HI UR4, URZ, 0x4, UR4 ;  /* 0x000000043f047899 */ /* 0x000fc80008011604 */
[----:B------:R-:W-:-:S04]  /*1810*/  ULOP3.LUT UR4, UR4, 0x3fff, URZ, 0xc0, !UPT ;  /* 0x00003fff04047892 */ /* 0x000fc8000f8ec03f */
[----:B------:R-:W-:-:S04]  /*1820*/  ULOP3.LUT UR4, UR4, 0x10000, URZ, 0xfc, !UPT ;  /* 0x0001000004047892 */ /* 0x000fc8000f8efc3f */
[----:B------:R-:W-:-:S07]  /*1830*/  ULEA UR6, UR41, UR4, 0xa ;  /* 0x0000000429067291 */ /* 0x000fce000f8e503f */
[----:B------:R-:W-:Y:S02]  /*1840*/  UMOV UR10, UR6 ;  /* 0x00000006000a7c82 */ /* 0x000fe40008000000 */
[----:B------:R-:W-:Y:S01]  /*1850*/  HGMMA.64x128x16.F32 R24, gdesc[UR8].tnspA, RZ, !UPT, gsb0 ;  /* 0x21e00000081879f0 */ /* 0x000fe2000c0008ff */
[----:B------:R-:W-:Y:S02]  /*1860*/  UIADD3 UR8, UR5, 0x80, URZ ;  /* 0x0000008005087890 */ /* 0x000fe4000fffe03f */
[----:B------:R-:W-:Y:S01]  /*1870*/  UIADD3 UR10, UR6, 0x2, URZ ;  /* 0x00000002060a7890 */ /* 0x000fe2000fffe03f */
[----:B------:R-:W-:Y:S01]  /*1880*/  UMOV UR9, 0x40000040 ;  /* 0x4000004000097882 */ /* 0x000fe20000000000 */
[----:B------:R-:W-:Y:S01]  /*1890*/  UMOV UR11, 0x40000040 ;  /* 0x40000040000b7882 */ /* 0x000fe20000000000 */
[----:B------:R-:W-:Y:S02]  /*18a0*/  WARPGROUP.DEPBAR.LE gsb0, 0x0 ;  /* 0x00008000000079c5 */ /* 0x000fe40000010000 */
[----:B------:R-:W-:-:S06]  /*18b0*/  WARPGROUP.ARRIVE ;  /* 0x00000000000079c5 */ /* 0x000fcc0000000000 */
[----:B------:R-:W-:Y:S01]  /*18c0*/  HGMMA.64x128x16.F32 R24, gdesc[UR8].tnspA, R24, gsb0 ;  /* 0x21e00000081879f0 */ /* 0x000fe20008000818 */
        /* <DEDUP_REMOVED lines=13> */
[----:B------:R-:W-:Y:S03]  /*19a0*/  HGMMA.64x128x16.F32 R24, gdesc[UR8].tnspA, R24, gsb0 ;  /* 0x21e00000081879f0 */ /* 0x000fe60008000818 */
[----:B------:R-:W-:Y:S02]  /*19b0*/  WARPGROUP.DEPBAR.LE gsb0, 0x0 ;  /* 0x00008000000079c5 */ /* 0x000fe40000010000 */
[----:B------:R-:W-:Y:S05]  /*19c0*/  @!P2 BRA `(.L_x_22) ;  /* 0x000000040028a947 */ /* 0x000fea0003800000 */
[----:B------:R-:W-:Y:S01]  /*19d0*/  UIADD3 UR5, UR41, 0x1, URZ ;  /* 0x0000000129057890 */ /* 0x000fe2000fffe03f */
[----:B01----:R-:W-:Y:S02]  /*19e0*/  IMAD.U32 R0, RZ, RZ, UR44 ;  /* 0x0000002cff007e24 */ /* 0x003fe4000f8e00ff */
[----:B------:R-:W-:Y:S01]  /*19f0*/  IMAD.U32 R3, RZ, RZ, UR41 ;  /* 0x00000029ff037e24 */ /* 0x000fe2000f8e00ff */
[----:B------:R-:W-:-:S04]  /*1a00*/  UISETP.NE.AND UP0, UPT, UR5, 0x3, UPT ;  /* 0x000000030500788c */ /* 0x000fc8000bf05270 */
[----:B------:R-:W-:Y:S02]  /*1a10*/  USEL UR6, URZ, 0x1, UP0 ;  /* 0x000000013f067887 */ /* 0x000fe40008000000 */
[----:B------:R-:W-:Y:S02]  /*1a20*/  USEL UR5, UR5, URZ, UP0 ;  /* 0x0000003f05057287 */ /* 0x000fe40008000000 */
[----:B------:R-:W-:-:S06]  /*1a30*/  ULOP3.LUT UR6, UR40, UR6, URZ, 0x3c, !UPT ;  /* 0x0000000628067292 */ /* 0x000fcc000f8e3c3f */
[----:B------:R-:W-:-:S07]  /*1a40*/  IMAD.U32 R7, RZ, RZ, UR6 ;  /* 0x00000006ff077e24 */ /* 0x000fce000f8e00ff */
.L_x_29:
[----:B------:R-:W-:Y:S05]  /*1a50*/  @!P0 BRA `(.L_x_23) ;  /* 0x0000000000048947 */ /* 0x000fea0003800000 */
[----:B------:R-:W-:Y:S01]  /*1a60*/  BPT.TRAP 0x1 ;  /* 0x000000040000795c */ /* 0x000fe20000300000 */
.L_x_23:
[----:B------:R-:W0:Y:S01]  /*1a70*/  S2UR UR7, SR_CgaCtaId ;  /* 0x00000000000779c3 */ /* 0x000e220000008800 */
[----:B------:R-:W-:Y:S01]  /*1a80*/  UMOV UR6, 0x400 ;  /* 0x0000040000067882 */ /* 0x000fe20000000000 */
[----:B------:R-:W-:Y:S01]  /*1a90*/  IMAD.U32 R5, RZ, RZ, UR5 ;  /* 0x00000005ff057e24 */ /* 0x000fe2000f8e00ff */
[----:B------:R-:W-:Y:S01]  /*1aa0*/  SHF.L.U32 R4, R7, 0x1f, RZ ;  /* 0x0000001f07047819 */ /* 0x000fe200000006ff */
[----:B0-----:R-:W-:-:S06]  /*1ab0*/  ULEA UR6, UR7, UR6, 0x18 ;  /* 0x0000000607067291 */ /* 0x001fcc000f8ec03f */
[----:B------:R-:W-:-:S04]  /*1ac0*/  IMAD.U32 R6, RZ, RZ, UR6 ;  /* 0x00000006ff067e24 */ /* 0x000fc8000f8e00ff */
[----:B------:R-:W-:-:S04]  /*1ad0*/  IMAD R5, R5, 0x8, R6 ;  /* 0x0000000805057824 */ /* 0x000fc800078e0206 */
[----:B------:R0:W1:Y:S01]  /*1ae0*/  SYNCS.PHASECHK.TRANS64.TRYWAIT P1, [R5+URZ], R4 ;  /* 0x00000004050075a7 */ /* 0x000062000802017f */
[----:B------:R-:W-:Y:S05]  /*1af0*/  @!P0 BRA `(.L_x_24) ;  /* 0x0000000000048947 */ /* 0x000fea0003800000 */
[----:B------:R-:W-:Y:S01]  /*1b00*/  BPT.TRAP 0x1 ;  /* 0x000000040000795c */ /* 0x000fe20000300000 */
.L_x_24:
[----:B-1----:R-:W-:Y:S05]  /*1b10*/  @P1 BRA `(.L_x_25) ;  /* 0x0000000000081947 */ /* 0x002fea0003800000 */
[----:B------:R-:W1:Y:S02]  /*1b20*/  SYNCS.PHASECHK.TRANS64.TRYWAIT P1, [R5+URZ], R4 ;  /* 0x00000004050075a7 */ /* 0x000e64000802017f */
[----:B-1----:R-:W-:Y:S05]  /*1b30*/  @!P1 BRA `(.L_x_26) ;  /* 0x0000006000dc9947 */ /* 0x002fea0003800000 */
.L_x_25:
[----:B------:R-:W-:Y:S01]  /*1b40*/  ULEA UR6, UR5, UR45, 0xa ;  /* 0x0000002d05067291 */ /* 0x000fe2000f8e503f */
[----:B------:R-:W-:Y:S01]  /*1b50*/  WARPGROUP.ARRIVE ;  /* 0x00000000000079c5 */ /* 0x000fe20000000000 */
[----:B------:R-:W-:Y:S01]  /*1b60*/  ULEA UR7, UR5, UR4, 0xa ;  /* 0x0000000405077291 */ /* 0x000fe2000f8e503f */
[----:B------:R-:W-:Y:S01]  /*1b70*/  UMOV UR9, 0x40000040 ;  /* 0x4000004000097882 */ /* 0x000fe20000000000 */
[----:B------:R-:W-:-:S03]  /*1b80*/  UMOV UR11, 0x40000040 ;  /* 0x40000040000b7882 */ /* 0x000fc60000000000 */
[----:B------:R-:W-:Y:S02]  /*1b90*/  UMOV UR8, UR6 ;  /* 0x0000000600087c82 */ /* 0x000fe40008000000 */
[----:B------:R-:W-:Y:S02]  /*1ba0*/  UMOV UR10, UR7 ;  /* 0x00000007000a7c82 */ /* 0x000fe40008000000 */
[----:B------:R-:W-:Y:S01]  /*1bb0*/  HGMMA.64x128x16.F32 R24, gdesc[UR8].tnspA, R24, gsb0 ;  /* 0x21e00000081879f0 */ /* 0x000fe20008000818 */
[----:B------:R-:W-:Y:S02]  /*1bc0*/  UIADD3 UR8, UR6, 0x80, URZ ;  /* 0x0000008006087890 */ /* 0x000fe4000fffe03f */
[----:B------:R-:W-:Y:S01]  /*1bd0*/  UIADD3 UR10, UR7, 0x2, URZ ;  /* 0x00000002070a7890 */ /* 0x000fe2000fffe03f */
[----:B------:R-:W-:Y:S01]  /*1be0*/  UMOV UR9, 0x40000040 ;  /* 0x4000004000097882 */ /* 0x000fe20000000000 */
[----:B------:R-:W-:Y:S01]  /*1bf0*/  UMOV UR11, 0x40000040 ;  /* 0x40000040000b7882 */ /* 0x000fe20000000000 */
[----:B------:R-:W-:-:S02]  /*1c00*/  WARPGROUP.DEPBAR.LE gsb0, 0x0 ;  /* 0x00008000000079c5 */ /* 0x000fc40000010000 */
        /* <DEDUP_REMOVED lines=18> */
[----:B------:R-:W-:Y:S01]  /*1d30*/  BPT.TRAP 0x1 ;  /* 0x000000040000795c */ /* 0x000fe20000300000 */
.L_x_27:
[----:B------:R-:W-:-:S13]  /*1d40*/  ISETP.NE.AND P1, PT, R22, RZ, PT ;  /* 0x000000ff1600720c */ /* 0x000fda0003f25270 */
[----:B01----:R-:W-:-:S04]  /*1d50*/  @P1 IMAD R4, R3, 0x8, R6 ;  /* 0x0000000803041824 */ /* 0x003fc800078e0206 */
[----:B------:R-:W-:-:S05]  /*1d60*/  @P1 VIADD R4, R4, 0x18 ;  /* 0x0000001804041836 */ /* 0x000fca0000000000 */
[----:B------:R-:W-:-:S04]  /*1d70*/  @P1 PRMT R4, R19, 0x654, R4 ;  /* 0x0000065413041816 */ /* 0x000fc80000000004 */
[----:B------:R0:W-:Y:S01]  /*1d80*/  @P1 SYNCS.ARRIVE.TRANS64.RED.A1T0 RZ, [R4+URZ], RZ ;  /* 0x000000ff04ff19a7 */ /* 0x0001e2000810043f */
[----:B------:R-:W-:-:S13]  /*1d90*/  ISETP.GT.U32.AND P1, PT, R18, 0x1, PT ;  /* 0x000000011200780c */ /* 0x000fda0003f24070 */
[----:B0-----:R-:W-:Y:S05]  /*1da0*/  @P1 BRA `(.L_x_28) ;  /* 0x0000000000041947 */ /* 0x001fea0003800000 */
[----:B------:R-:W-:Y:S01]  /*1db0*/  BPT.TRAP 0x1 ;  /* 0x000000040000795c */ /* 0x000fe20000300000 */
.L_x_28:
[----:B------:R-:W-:Y:S01]  /*1dc0*/  UIADD3 UR5, UR5, 0x1, URZ ;  /* 0x0000000105057890 */ /* 0x000fe2000fffe03f */
[C---:B------:R-:W-:Y:S01]  /*1dd0*/  ISETP.GT.AND P2, PT, R0.reuse, 0x1, PT ;  /* 0x000000010000780c */ /* 0x040fe20003f44270 */
[----:B------:R-:W-:Y:S02]  /*1de0*/  VIADD R3, R3, 0x1 ;  /* 0x0000000103037836 */ /* 0x000fe40000000000 */
[----:B------:R-:W-:Y:S01]  /*1df0*/  UISETP.NE.AND UP0, UPT, UR5, 0x3, UPT ;  /* 0x000000030500788c */ /* 0x000fe2000bf05270 */
[----:B------:R-:W-:Y:S02]  /*1e00*/  VIADD R0, R0, 0xffffffff ;  /* 0xffffffff00007836 */ /* 0x000fe40000000000 */
[C---:B------:R-:W-:Y:S01]  /*1e10*/  ISETP.NE.AND P1, PT, R3.reuse, 0x3, PT ;  /* 0x000000030300780c */ /* 0x040fe20003f25270 */
[----:B------:R-:W-:Y:S02]  /*1e20*/  USEL UR6, URZ, 0x1, UP0 ;  /* 0x000000013f067887 */ /* 0x000fe40008000000 */
[----:B------:R-:W-:Y:S01]  /*1e30*/  USEL UR5, UR5, URZ, UP0 ;  /* 0x0000003f05057287 */ /* 0x000fe20008000000 */
[----:B------:R-:W-:-:S03]  /*1e40*/  SEL R3, R3, RZ, P1 ;  /* 0x000000ff03037207 */ /* 0x000fc60000800000 */
[----:B------:R-:W-:Y:S01]  /*1e50*/  LOP3.LUT R7, R7, UR6, RZ, 0x3c, !PT ;  /* 0x0000000607077c12 */ /* 0x000fe2000f8e3cff */
[----:B------:R-:W-:Y:S07]  /*1e60*/  @P2 BRA `(.L_x_29) ;  /* 0xfffffff800f82947 */ /* 0x000fee000383ffff */
.L_x_22:
[----:B01----:R-:W0:Y:S02]  /*1e70*/  LDC R0, c[0x0][0x28c] ;  /* 0x0000a300ff007b82 */ /* 0x003e240000000800 */
[----:B0-----:R-:W-:-:S13]  /*1e80*/  ISETP.GE.AND P1, PT, R0, 0x1, PT ;  /* 0x000000010000780c */ /* 0x001fda0003f26270 */
[----:B------:R-:W-:Y:S05]  /*1e90*/  @!P1 BRA `(.L_x_30) ;  /* 0x0000000000449947 */ /* 0x000fea0003800000 */
[----:B------:R-:W-:Y:S05]  /*1ea0*/  @!P0 BRA `(.L_x_31) ;  /* 0x0000000000048947 */ /* 0x000fea0003800000 */
[----:B------:R-:W-:Y:S01]  /*1eb0*/  BPT.TRAP 0x1 ;  /* 0x000000040000795c */ /* 0x000fe20000300000 */
.L_x_31:
[----:B------:R-:W-:-:S13]  /*1ec0*/  ISETP.NE.AND P0, PT, R22, RZ, PT ;  /* 0x000000ff1600720c */ /* 0x000fda0003f05270 */
[----:B------:R-:W-:-:S05]  /*1ed0*/  VOTEU.ANY UP0, P0 ;  /* 0x00000000003f7886 */ /* 0x000fca0000000100 */
[----:B------:R-:W-:-:S06]  /*1ee0*/  @UP0 UIADD3 UR4, UR44, UR41, URZ ;  /* 0x000000292c040290 */ /* 0x000fcc000fffe03f */
[----:B------:R-:W-:Y:S02]  /*1ef0*/  IMAD.U32 R4, RZ, RZ, UR4 ;  /* 0x00000004ff047e24 */ /* 0x000fe4000f8e00ff */
[----:B------:R-:W-:Y:S02]  /*1f00*/  IMAD.U32 R3, RZ, RZ, UR4 ;  /* 0x00000004ff037e24 */ /* 0x000fe4000f8e00ff */
[----:B------:R-:W-:-:S05]  /*1f10*/  @P0 IMAD.WIDE.U32 R4, R4, -0x55555555, RZ ;  /* 0xaaaaaaab04040825 */ /* 0x000fca00078e00ff */
[----:B------:R-:W-:-:S05]  /*1f20*/  @P0 SHF.R.U32.HI R0, RZ, 0x1, R5 ;  /* 0x00000001ff000819 */ /* 0x000fca0000011605 */
[----:B------:R-:W-:-:S04]  /*1f30*/  @P0 IMAD R0, R0, -0x3, R3 ;  /* 0xfffffffd00000824 */ /* 0x000fc800078e0203 */
[----:B------:R-:W-:-:S04]  /*1f40*/  @P0 IMAD R0, R0, 0x8, R6 ;  /* 0x0000000800000824 */ /* 0x000fc800078e0206 */
[----:B------:R-:W-:-:S05]  /*1f50*/  @P0 VIADD R0, R0, 0x18 ;  /* 0x0000001800000836 */ /* 0x000fca0000000000 */
[----:B------:R-:W-:-:S04]  /*1f60*/  @P0 PRMT R0, R19, 0x654, R0 ;  /* 0x0000065413000816 */ /* 0x000fc80000000000 */
[----:B------:R0:W-:Y:S01]  /*1f70*/  @P0 SYNCS.ARRIVE.TRANS64.RED.A1T0 RZ, [R0+URZ], RZ ;  /* 0x000000ff00ff09a7 */ /* 0x0001e2000810043f */
[----:B------:R-:W-:-:S13]  /*1f80*/  ISETP.GT.U32.AND P0, PT, R18, 0x1, PT ;  /* 0x000000011200780c */ /* 0x000fda0003f04070 */
[----:B0-----:R-:W-:Y:S05]  /*1f90*/  @P0 BRA `(.L_x_30) ;  /* 0x0000000000040947 */ /* 0x001fea0003800000 */
[----:B------:R-:W-:Y:S01]  /*1fa0*/  BPT.TRAP 0x1 ;  /* 0x000000040000795c */ /* 0x000fe20000300000 */
.L_x_30:
[----:B------:R-:W-:Y:S01]  /*1fb0*/  IMAD.SHL.U32 R100, R100, 0x80, RZ ;  /* 0x0000008064647824 */ /* 0x000fe200078e00ff */
[----:B------:R-:W-:Y:S01]  /*1fc0*/  UIADD3 UR41, UR43, UR41, URZ ;  /* 0x000000292b297290 */ /* 0x000fe2000fffe03f */
[----:B------:R-:W-:Y:S01]  /*1fd0*/  SHF.R.S32.HI R11, RZ, 0x1f, R101 ;  /* 0x0000001fff0b7819 */ /* 0x000fe20000011465 */
[----:B------:R-:W-:Y:S01]  /*1fe0*/  UISETP.GE.U32.AND UP1, UPT, UR43, 0x3, UPT ;  /* 0x000000032b00788c */ /* 0x000fe2000bf26070 */
[----:B------:R-:W-:Y:S01]  /*1ff0*/  IMAD.SHL.U32 R6, R103, 0x80, RZ ;  /* 0x0000008067067824 */ /* 0x000fe200078e00ff */
[----:B------:R-:W-:Y:S01]  /*2000*/  ULDC UR7, c[0x0][0x288] ;  /* 0x0000a20000077ab9 */ /* 0x000fe20000000800 */
[C---:B------:R-:W-:Y:S01]  /*2010*/  LOP3.LUT R8, R100.reuse, 0x6, R95, 0xf8, !PT ;  /* 0x0000000664087812 */ /* 0x040fe200078ef85f */
[----:B------:R-:W-:Y:S01]  /*2020*/  UISETP.GT.U32.AND UP0, UPT, UR41, 0x2, UPT ;  /* 0x000000022900788c */ /* 0x000fe2000bf04070 */
[----:B------:R-:W-:Y:S01]  /*2030*/  ISETP.GE.AND P0, PT, R100, UR7, PT ;  /* 0x0000000764007c0c */ /* 0x000fe2000bf06270 */
[----:B------:R-:W-:Y:S01]  /*2040*/  ULDC.64 UR4, c[0x0][0x5d0] ;  /* 0x0001740000047ab9 */ /* 0x000fe20000000a00 */
[--C-:B------:R-:W-:Y:S01]  /*2050*/  SHF.R.S32.HI R9, RZ, 0x1f, R8.reuse ;  /* 0x0000001fff097819 */ /* 0x100fe20000011408 */
[----:B------:R-:W-:Y:S01]  /*2060*/  ULDC UR10, c[0x0][0x284] ;  /* 0x0000a100000a7ab9 */ /* 0x000fe20000000800 */
[----:B------:R-:W-:Y:S01]  /*2070*/  IMAD R0, R11, UR4, RZ ;  /* 0x000000040b007c24 */ /* 0x000fe2000f8e02ff */
[----:B------:R-:W-:Y:S01]  /*2080*/  UISETP.LT.U32.AND UP0, UPT, UR43, 0x3, UP0 ;  /* 0x000000032b00788c */ /* 0x000fe20008701070 */
[----:B------:R-:W-:Y:S01]  /*2090*/  ISETP.GE.OR P0, PT, R6, UR10, P0 ;  /* 0x0000000a06007c0c */ /* 0x000fe20008706670 */
[----:B------:R-:W-:Y:S01]  /*20a0*/  IMAD.WIDE.U32 R4, R101, UR4, R8 ;  /* 0x0000000465047c25 */ /* 0x000fe2000f8e0008 */
[----:B------:R-:W-:Y:S01]  /*20b0*/  ULDC.64 UR8, c[0x0][0x5c8] ;  /* 0x0001720000087ab9 */ /* 0x000fe20000000a00 */
[----:B------:R-:W-:-:S02]  /*20c0*/  USEL UR6, URZ, 0x1, !UP0 ;  /* 0x000000013f067887 */ /* 0x000fc4000c000000 */
[----:B------:R-:W-:Y:S01]  /*20d0*/  IMAD R3, R101, UR5, R0 ;  /* 0x0000000565037c24 */ /* 0x000fe2000f8e0200 */
[----:B------:R-:W-:Y:S01]  /*20e0*/  @UP1 UIMAD.WIDE.U32 UR4, UR41, -0x55555555, URZ ;  /* 0xaaaaaaab290418a5 */ /* 0x000fe2000f8e003f */
[----:B------:R-:W-:Y:S01]  /*20f0*/  IMAD.WIDE R104, R103, 0x80, R88 ;  /* 0x0000008067687825 */ /* 0x000fe200078e0258 */
[----:B------:R-:W-:Y:S02]  /*2100*/  ULOP3.LUT UR40, UR40, UR6, URZ, 0x3c, !UPT ;  /* 0x0000000628287292 */ /* 0x000fe4000f8e3c3f */
[----:B------:R-:W-:Y:S01]  /*2110*/  @UP1 USHF.R.U32.HI UR4, URZ, 0x1, UR5 ;  /* 0x000000013f041899 */ /* 0x000fe20008011605 */
[----:B------:R-:W-:Y:S02]  /*2120*/  IMAD.IADD R5, R5, 0x1, R3 ;  /* 0x0000000105057824 */ /* 0x000fe400078e0203 */
[----:B------:R-:W-:Y:S01]  /*2130*/  IMAD R3, R105, UR8, RZ ;  /* 0x0000000869037c24 */ /* 0x000fe2000f8e02ff */
[----:B------:R-:W-:Y:S01]  /*2140*/  @UP1 ULOP3.LUT UR40, UR40, 0x1, UR4, 0x78, !UPT ;  /* 0x0000000128281892 */ /* 0x000fe2000f8e7804 */
[----:B------:R-:W-:-:S04]  /*2150*/  IMAD.WIDE.U32 R106, R104, UR8, R4 ;  /* 0x00000008686a7c25 */ /* 0x000fc8000f8e0004 */
[----:B------:R-:W-:Y:S02]  /*2160*/  IMAD R7, R104, UR9, R3 ;  /* 0x0000000968077c24 */ /* 0x000fe4000f8e0203 */
[----:B------:R-:W-:Y:S01]  /*2170*/  IMAD.MOV.U32 R0, RZ, RZ, -0x1 ;  /* 0xffffffffff007424 */ /* 0x000fe200078e00ff */
[----:B------:R-:W-:Y:S06]  /*2180*/  @P0 BRA `(.L_x_32) ;  /* 0x00000040001c0947 */ /* 0x000fec0003800000 */
[----:B-----5:R-:W-:Y:S01]  /*2190*/  FSETP.NEU.AND P0, PT, R90, RZ, PT ;  /* 0x000000ff5a00720b */ /* 0x020fe20003f0d000 */
[----:B------:R-:W-:Y:S01]  /*21a0*/  IMAD.IADD R4, R94, 0x1, -R100 ;  /* 0x000000015e047824 */ /* 0x000fe200078e0a64 */
[----:B------:R-:W-:Y:S01]  /*21b0*/  BSSY B0, `(.L_x_32) ;  /* 0x0000404000007945 */ /* 0x000fe20003800000 */
[----:B------:R-:W-:Y:S02]  /*21c0*/  IMAD.IADD R3, R99, 0x1, -R6 ;  /* 0x0000000163037824 */ /* 0x000fe400078e0a06 */
[----:B------:R-:W-:Y:S01]  /*21d0*/  IMAD.IADD R103, R107, 0x1, R7 ;  /* 0x000000016b677824 */ /* 0x000fe200078e0207 */
[----:B------:R-:W-:-:S04]  /*21e0*/  ISETP.GT.AND P2, PT, R4, RZ, PT ;  /* 0x000000ff0400720c */ /* 0x000fc80003f44270 */
[----:B------:R-:W-:-:S03]  /*21f0*/  ISETP.GT.AND P1, PT, R3, RZ, P2 ;  /* 0x000000ff0300720c */ /* 0x000fc60001724270 */
[----:B------:R-:W-:Y:S10]  /*2200*/  @!P0 BRA `(.L_x_33) ;  /* 0x0000002c00288947 */ /* 0x000ff40003800000 */
[----:B------:R-:W0:Y:S01]  /*2210*/  LDC.64 R110, c[0x0][0x5b8] ;  /* 0x00016e00ff6e7b82 */ /* 0x000e220000000a00 */
[----:B------:R-:W-:-:S07]  /*2220*/  ULDC.64 UR4, c[0x0][0x5c0] ;  /* 0x0001700000047ab9 */ /* 0x000fce0000000a00 */
[----:B------:R-:W1:Y:S08]  /*2230*/  LDC.64 R112, c[0x0][0x5b0] ;  /* 0x00016c00ff707b82 */ /* 0x000e700000000a00 */
[----:B------:R-:W2:Y:S01]  /*2240*/  LDC.64 R114, c[0x0][0x5a8] ;  /* 0x00016a00ff727b82 */ /* 0x000ea20000000a00 */
[-C--:B0-----:R-:W-:Y:S02]  /*2250*/  IMAD R6, R11, R110.reuse, RZ ;  /* 0x0000006e0b067224 */ /* 0x081fe400078e02ff */
[----:B------:R-:W-:-:S04]  /*2260*/  IMAD.WIDE.U32 R108, R101, R110, R8 ;  /* 0x0000006e656c7225 */ /* 0x000fc800078e0008 */
[----:B------:R-:W-:Y:S02]  /*2270*/  IMAD R107, R101, R111, R6 ;  /* 0x0000006f656b7224 */ /* 0x000fe400078e0206 */
[-C--:B-1----:R-:W-:Y:S02]  /*2280*/  IMAD R5, R105, R112.reuse, RZ ;  /* 0x0000007069057224 */ /* 0x082fe400078e02ff */
[----:B------:R-:W-:Y:S02]  /*2290*/  IMAD.IADD R13, R109, 0x1, R107 ;  /* 0x000000016d0d7824 */ /* 0x000fe400078e026b */
[----:B------:R-:W-:Y:S02]  /*22a0*/  IMAD.MOV.U32 R12, RZ, RZ, R108 ;  /* 0x000000ffff0c7224 */ /* 0x000fe400078e006c */
[C---:B------:R-:W-:Y:S02]  /*22b0*/  IMAD R111, R104.reuse, R113, R5 ;  /* 0x00000071686f7224 */ /* 0x040fe400078e0205 */
[----:B------:R-:W-:-:S04]  /*22c0*/  IMAD.WIDE.U32 R6, R104, R112, R12 ;  /* 0x0000007068067225 */ /* 0x000fc800078e000c */
[----:B------:R-:W-:Y:S01]  /*22d0*/  IMAD.IADD R5, R7, 0x1, R111 ;  /* 0x0000000107057824 */ /* 0x000fe200078e026f */
[----:B--2---:R-:W-:-:S04]  /*22e0*/  LEA R14, P0, R6, R114, 0x1 ;  /* 0x00000072060e7211 */ /* 0x004fc800078008ff */
[----:B------:R-:W-:-:S05]  /*22f0*/  LEA.HI.X R15, R6, R115, R5, 0x1, P0 ;  /* 0x00000073060f7211 */ /* 0x000fca00000f0c05 */
[----:B------:R0:W2:Y:S01]  /*2300*/  @P1 LDG.E.LTC128B.U16 R5, desc[UR38][R14.64] ;  /* 0x000000260e051981 */ /* 0x0000a2000c1e1520 */
[----:B------:R-:W-:Y:S01]  /*2310*/  LEA R10, P0, R106, UR4, 0x1 ;  /* 0x000000046a0a7c11 */ /* 0x000fe2000f8008ff */
[----:B------:R-:W-:Y:S01]  /*2320*/  IMAD.WIDE.U32 R6, R104, R112, R8 ;  /* 0x0000007068067225 */ /* 0x000fe200078e0008 */
[----:B------:R-:W-:Y:S03]  /*2330*/  BSSY B1, `(.L_x_34) ;  /* 0x0000012000017945 */ /* 0x000fe60003800000 */
[----:B------:R-:W-:Y:S02]  /*2340*/  IMAD.IADD R7, R111, 0x1, R7 ;  /* 0x000000016f077824 */ /* 0x000fe400078e0207 */
[----:B------:R-:W-:Y:S01]  /*2350*/  IMAD.WIDE.U32 R20, R101, R110, R6 ;  /* 0x0000006e65147225 */ /* 0x000fe200078e0006 */
[----:B0-----:R-:W-:-:S03]  /*2360*/  SHF.L.U64.HI R15, R112, 0x3, R113 ;  /* 0x00000003700f7819 */ /* 0x001fc60000010271 */
[----:B------:R-:W-:Y:S01]  /*2370*/  IMAD.IADD R7, R107, 0x1, R21 ;  /* 0x000000016b077824 */ /* 0x000fe200078e0215 */
[----:B------:R-:W-:Y:S01]  /*2380*/  LEA R6, P4, R20, R114, 0x1 ;  /* 0x0000007214067211 */ /* 0x000fe200078808ff */
[----:B------:R-:W-:-:S03]  /*2390*/  IMAD.SHL.U32 R14, R112, 0x8, RZ ;  /* 0x00000008700e7824 */ /* 0x000fc600078e00ff */
[----:B------:R-:W-:Y:S01]  /*23a0*/  LEA.HI.X R7, R20, R115, R7, 0x1, P4 ;  /* 0x0000007314077211 */ /* 0x000fe200020f0c07 */
[----:B--2---:R-:W-:-:S05]  /*23b0*/  HADD2.F32 R11, -RZ, R5.H0_H0 ;  /* 0x20000005ff0b7230 */ /* 0x004fca0000004100 */
[----:B------:R-:W-:-:S04]  /*23c0*/  FMUL R11, R11, R90 ;  /* 0x0000005a0b0b7220 */ /* 0x000fc80000400000 */
[----:B------:R-:W-:Y:S01]  /*23d0*/  FFMA R24, R24, R23, R11 ;  /* 0x0000001718187223 */ /* 0x000fe2000000000b */
[----:B------:R-:W-:Y:S02]  /*23e0*/  LEA.HI.X R11, R106, UR5, R103, 0x1, P0 ;  /* 0x000000056a0b7c11 */ /* 0x000fe400080f0c67 */
[----:B------:R-:W-:Y:S02]  /*23f0*/  ISETP.GT.AND P0, PT, R4, 0x1, PT ;  /* 0x000000010400780c */ /* 0x000fe40003f04270 */
[----:B------:R-:W-:Y:S02]  /*2400*/  F2FP.F16.F32.PACK_AB R24, RZ, R24 ;  /* 0x00000018ff18723e */ /* 0x000fe400000000ff */
[----:B------:R-:W-:-:S03]  /*2410*/  ISETP.GT.AND P3, PT, R3, RZ, P0 ;  /* 0x000000ff0300720c */ /* 0x000fc60000764270 */
[----:B------:R0:W-:Y:S10]  /*2420*/  @P1 STG.E.U16 desc[UR38][R10.64], R24 ;  /* 0x000000180a001986 */ /* 0x0001f4000c101526 */
[----:B------:R-:W-:Y:S05]  /*2430*/  @!P3 BRA `(.L_x_35) ;  /* 0x000000000004b947 */ /* 0x000fea0003800000 */
[----:B------:R1:W5:Y:S02]  /*2440*/  LDG.E.LTC128B.U16 R5, desc[UR38][R6.64+0x2] ;  /* 0x0000022606057981 */ /* 0x000364000c1e1520 */
.L_x_35:
[----:B------:R-:W-:Y:S05]  /*2450*/  BSYNC B1 ;  /* 0x0000000000017941 */ /* 0x000fea0003800000 */
.L_x_34:
[----:B-----5:R-:W-:Y:S01]  /*2460*/  HADD2.F32 R103, -RZ, R5.H0_H0 ;  /* 0x20000005ff677230 */ /* 0x020fe20000004100 */
[----:B------:R-:W-:Y:S01]  /*2470*/  ISETP.GT.AND P2, PT, R3, 0x8, P2 ;  /* 0x000000080300780c */ /* 0x000fe20001744270 */
[----:B------:R-:W-:Y:S01]  /*2480*/  IMAD.WIDE.U32 R20, R104, R112, R14 ;  /* 0x0000007068147225 */ /* 0x000fe200078e000e */
[----:B0-----:R-:W-:-:S03]  /*2490*/  PRMT R24, R5, 0x7610, R24 ;  /* 0x0000761005187816 */ /* 0x001fc60000000018 */
[----:B------:R-:W-:Y:S01]  /*24a0*/  FMUL R12, R103, R90 ;  /* 0x0000005a670c7220 */ /* 0x000fe20000400000 */
[----:B------:R-:W-:Y:S01]  /*24b0*/  IMAD.IADD R111, R111, 0x1, R21 ;  /* 0x000000016f6f7824 */ /* 0x000fe200078e0215 */
[----:B------:R-:W-:Y:S02]  /*24c0*/  IADD3 R108, P1, R108, R20, RZ ;  /* 0x000000146c6c7210 */ /* 0x000fe40007f3e0ff */
[----:B------:R-:W-:-:S03]  /*24d0*/  FFMA R12, R25, R23, R12 ;  /* 0x00000017190c7223 */ /* 0x000fc6000000000c */
[----:B------:R-:W-:Y:S01]  /*24e0*/  IMAD.X R13, R111, 0x1, R13, P1 ;  /* 0x000000016f0d7824 */ /* 0x000fe200008e060d */
[C---:B------:R-:W-:Y:S02]  /*24f0*/  LEA R14, P1, R108.reuse, R114, 0x1 ;  /* 0x000000726c0e7211 */ /* 0x040fe400078208ff */
[----:B------:R-:W-:Y:S02]  /*2500*/  F2FP.F16.F32.PACK_AB R12, RZ, R12 ;  /* 0x0000000cff0c723e */ /* 0x000fe400000000ff */
[----:B------:R-:W-:Y:S02]  /*2510*/  LEA.HI.X R15, R108, R115, R13, 0x1, P1 ;  /* 0x000000736c0f7211 */ /* 0x000fe400008f0c0d */
[----:B------:R-:W-:-:S05]  /*2520*/  PRMT R21, R12, 0x7610, R21 ;  /* 0x000076100c157816 */ /* 0x000fca0000000015 */
[----:B------:R0:W-:Y:S04]  /*2530*/  @P3 STG.E.U16 desc[UR38][R10.64+0x2], R21 ;  /* 0x000002150a003986 */ /* 0x0001e8000c101526 */
[----:B------:R-:W2:Y:S01]  /*2540*/  @P2 LDG.E.LTC128B.U16 R24, desc[UR38][R14.64] ;  /* 0x000000260e182981 */ /* 0x000ea2000c1e1520 */
[----:B------:R-:W-:Y:S01]  /*2550*/  IADD3 R20, P1, R8, R20, RZ ;  /* 0x0000001408147210 */ /* 0x000fe20007f3e0ff */
[----:B------:R-:W-:Y:S01]  /*2560*/  BSSY B1, `(.L_x_36) ;  /* 0x0000011000017945 */ /* 0x000fe20003800000 */
[----:B------:R-:W-:Y:S02]  /*2570*/  SHF.L.U64.HI R13, R91, 0x1, R92 ;  /* 0x000000015b0d7819 */ /* 0x000fe4000001025c */
[----:B------:R-:W-:Y:S01]  /*2580*/  ISETP.GT.AND P0, PT, R3, 0x8, P0 ;  /* 0x000000080300780c */ /* 0x000fe20000704270 */
[----:B0-----:R-:W-:Y:S01]  /*2590*/  IMAD.X R21, R9, 0x1, R111, P1 ;  /* 0x0000000109157824 */ /* 0x001fe200008e066f */
[----:B------:R-:W-:Y:S01]  /*25a0*/  LEA R12, P1, R91, R10, 0x1 ;  /* 0x0000000a5b0c7211 */ /* 0x000fe200078208ff */
[----:B------:R-:W-:-:S04]  /*25b0*/  IMAD.WIDE.U32 R20, R101, R110, R20 ;  /* 0x0000006e65147225 */ /* 0x000fc800078e0014 */
[----:B------:R-:W-:Y:S01]  /*25c0*/  IMAD.X R13, R13, 0x1, R11, P1 ;  /* 0x000000010d0d7824 */ /* 0x000fe200008e060b */
[----:B------:R-:W-:Y:S01]  /*25d0*/  LEA R8, P3, R20, R114, 0x1 ;  /* 0x0000007214087211 */ /* 0x000fe200078608ff */
[----:B------:R-:W-:-:S05]  /*25e0*/  IMAD.IADD R9, R107, 0x1, R21 ;  /* 0x000000016b097824 */ /* 0x000fca00078e0215 */
[----:B------:R-:W-:Y:S01]  /*25f0*/  LEA.HI.X R9, R20, R115, R9, 0x1, P3 ;  /* 0x0000007314097211 */ /* 0x000fe200018f0c09 */
[----:B--2---:R-:W-:-:S05]  /*2600*/  HADD2.F32 R5, -RZ, R24.H0_H0 ;  /* 0x20000018ff057230 */ /* 0x004fca0000004100 */
[----:B------:R-:W-:-:S04]  /*2610*/  FMUL R5, R5, R90 ;  /* 0x0000005a05057220 */ /* 0x000fc80000400000 */
[----:B------:R-:W-:-:S05]  /*2620*/  FFMA R5, R26, R23, R5 ;  /* 0x000000171a057223 */ /* 0x000fca0000000005 */
[----:B------:R-:W-:-:S05]  /*2630*/  F2FP.F16.F32.PACK_AB R5, RZ, R5 ;  /* 0x00000005ff05723e */ /* 0x000fca00000000ff */
[----:B------:R0:W-:Y:S01]  /*2640*/  @P2 STG.E.U16 desc[UR38][R12.64], R5 ;  /* 0x000000050c002986 */ /* 0x0001e2000c101526 */
[----:B------:R-:W-:Y:S05]  /*2650*/  @!P0 BRA `(.L_x_37) ;  /* 0x0000000000048947 */ /* 0x000fea0003800000 */
[----:B------:R2:W5:Y:S02]  /*2660*/  LDG.E.LTC128B.U16 R24, desc[UR38][R8.64+0x2] ;  /* 0x0000022608187981 */ /* 0x000564000c1e1520 */
.L_x_37:
[----:B------:R-:W-:Y:S05]  /*2670*/  BSYNC B1 ;  /* 0x0000000000017941 */ /* 0x000fea0003800000 */
.L_x_36:
[----:B0----5:R-:W-:Y:S01]  /*2680*/  HADD2.F32 R5, -RZ, R24.H0_H0 ;  /* 0x20000018ff057230 */ /* 0x021fe20000004100 */
[----:B------:R-:W-:Y:S01]  /*2690*/  ISETP.GT.AND P1, PT, R4, 0x8, PT ;  /* 0x000000080400780c */ /* 0x000fe20003f24270 */
[----:B------:R-:W-:Y:S03]  /*26a0*/  BSSY B1, `(.L_x_38) ;  /* 0x0000008000017945 */ /* 0x000fe60003800000 */
[----:B------:R-:W-:Y:S01]  /*26b0*/  FMUL R14, R5, R90 ;  /* 0x0000005a050e7220 */ /* 0x000fe20000400000 */
[----:B------:R-:W-:-:S03]  /*26c0*/  ISETP.GT.AND P2, PT, R3, RZ, P1 ;  /* 0x000000ff0300720c */ /* 0x000fc60000f44270 */
[----:B------:R-:W-:-:S05]  /*26d0*/  FFMA R14, R27, R23, R14 ;  /* 0x000000171b0e7223 */ /* 0x000fca000000000e */
[----:B------:R-:W-:-:S05]  /*26e0*/  F2FP.F16.F32.PACK_AB R14, RZ, R14 ;  /* 0x0000000eff0e723e */ /* 0x000fca00000000ff */
[----:B------:R0:W-:Y:S01]  /*26f0*/  @P0 STG.E.U16 desc[UR38][R12.64+0x2], R14 ;  /* 0x0000020e0c000986 */ /* 0x0001e2000c101526 */
[----:B------:R-:W-:Y:S05]  /*2700*/  @!P2 BRA `(.L_x_39) ;  /* 0x000000000004a947 */ /* 0x000fea0003800000 */
[----:B------:R3:W5:Y:S02]  /*2710*/  LDG.E.LTC128B.U16 R24, desc[UR38][R6.64+0x10] ;  /* 0x0000102606187981 */ /* 0x000764000c1e1520 */
.L_x_39:
[----:B------:R-:W-:Y:S05]  /*2720*/  BSYNC B1 ;  /* 0x0000000000017941 */ /* 0x000fea0003800000 */
.L_x_38:
[----:B-----5:R-:W-:Y:S01]  /*2730*/  HADD2.F32 R5, -RZ, R24.H0_H0 ;  /* 0x20000018ff057230 */ /* 0x020fe20000004100 */
        /* <DEDUP_REMOVED lines=9> */
.L_x_41:
[----:B------:R-:W-:Y:S05]  /*27d0*/  BSYNC B1 ;  /* 0x0000000000017941 */ /* 0x000fea0003800000 */
.L_x_40:
[----:B----45:R-:W-:Y:S01]  /*27e0*/  HADD2.F32 R5, -RZ, R24.H0_H0 ;  /* 0x20000018ff057230 */ /* 0x030fe20000004100 */
[----:B------:R-:W-:Y:S01]  /*27f0*/  ISETP.GT.AND P1, PT, R3, 0x8, P1 ;  /* 0x000000080300780c */ /* 0x000fe20000f24270 */
[----:B------:R-:W-:Y:S03]  /*2800*/  BSSY B1, `(.L_x_42) ;  /* 0x0000007000017945 */ /* 0x000fe60003800000 */
[----:B0-----:R-:W-:-:S04]  /*2810*/  FMUL R14, R5, R90 ;  /* 0x0000005a050e7220 */ /* 0x001fc80000400000 */
[----:B------:R-:W-:-:S05]  /*2820*/  FFMA R14, R29, R23, R14 ;  /* 0x000000171d0e7223 */ /* 0x000fca000000000e */
[----:B------:R-:W-:-:S05]  /*2830*/  F2FP.F16.F32.PACK_AB R14, RZ, R14 ;  /* 0x0000000eff0e723e */ /* 0x000fca00000000ff */
[----:B------:R0:W-:Y:S01]  /*2840*/  @P3 STG.E.U16 desc[UR38][R10.64+0x12], R14 ;  /* 0x0000120e0a003986 */ /* 0x0001e2000c101526 */
[----:B------:R-:W-:Y:S05]  /*2850*/  @!P1 BRA `(.L_x_43) ;  /* 0x0000000000049947 */ /* 0x000fea0003800000 */
[----:B------:R4:W5:Y:S02]  /*2860*/  LDG.E.LTC128B.U16 R24, desc[UR38][R8.64+0x10] ;  /* 0x0000102608187981 */ /* 0x000964000c1e1520 */
.L_x_43:
[----:B------:R-:W-:Y:S05]  /*2870*/  BSYNC B1 ;  /* 0x0000000000017941 */ /* 0x000fea0003800000 */
.L_x_42:
[----:B-----5:R-:W-:Y:S01]  /*2880*/  HADD2.F32 R5, -RZ, R24.H0_H0 ;  /* 0x20000018ff057230 */ /* 0x020fe20000004100 */
[----:B------:R-:W-:Y:S01]  /*2890*/  ISETP.GT.AND P0, PT, R3, 0x8, P0 ;  /* 0x000000080300780c */ /* 0x000fe20000704270 */
[----:B------:R-:W-:Y:S03]  /*28a0*/  BSSY B1, `(.L_x_44) ;  /* 0x0000007000017945 */ /* 0x000fe60003800000 */
[----:B------:R-:W-:-:S04]  /*28b0*/  FMUL R5, R5, R90 ;  /* 0x0000005a05057220 */ /* 0x000fc80000400000 */
[----:B------:R-:W-:-:S05]  /*28c0*/  FFMA R5, R30, R23, R5 ;  /* 0x000000171e057223 */ /* 0x000fca0000000005 */
[----:B------:R-:W-:-:S05]  /*28d0*/  F2FP.F16.F32.PACK_AB R5, RZ, R5 ;  /* 0x00000005ff05723e */ /* 0x000fca00000000ff */
[----:B------:R0:W-:Y:S01]  /*28e0*/  @P1 STG.E.U16 desc[UR38][R12.64+0x10], R5 ;  /* 0x000010050c001986 */ /* 0x0001e2000c101526 */
[----:B------:R-:W-:Y:S05]  /*28f0*/  @!P0 BRA `(.L_x_45) ;  /* 0x0000000000048947 */ /* 0x000fea0003800000 */
[----:B------:R0:W5:Y:S02]  /*2900*/  LDG.E.LTC128B.U16 R24, desc[UR38][R8.64+0x12] ;  /* 0x0000122608187981 */ /* 0x000164000c1e1520 */
.L_x_45:
[----:B------:R-:W-:Y:S05]  /*2910*/  BSYNC B1 ;  /* 0x0000000000017941 */ /* 0x000fea0003800000 */
.L_x_44:
        /* <DEDUP_REMOVED lines=10> */
.L_x_47:
[----:B------:R-:W-:Y:S05]  /*29c0*/  BSYNC B1 ;  /* 0x0000000000017941 */ /* 0x000fea0003800000 */
.L_x_46:
        /* <DEDUP_REMOVED lines=10> */
.L_x_49:
[----:B------:R-:W-:Y:S05]  /*2a70*/  BSYNC B1 ;  /* 0x0000000000017941 */ /* 0x000fea0003800000 */
.L_x_48:
[----:B0----5:R-:W-:Y:S01]  /*2a80*/  HADD2.F32 R5, -RZ, R24.H0_H0 ;  /* 0x20000018ff057230 */ /* 0x021fe20000004100 */
        /* <DEDUP_REMOVED lines=8> */
.L_x_51:
[----:B------:R-:W-:Y:S05]  /*2b10*/  BSYNC B1 ;  /* 0x0000000000017941 */ /* 0x000fea0003800000 */
.L_x_50:
        /* <DEDUP_REMOVED lines=9> */
.L_x_53:
[----:B------:R-:W-:Y:S05]  /*2bb0*/  BSYNC B1 ;  /* 0x0000000000017941 */ /* 0x000fea0003800000 */
.L_x_52:
        /* <DEDUP_REMOVED lines=10> */
.L_x_55:
[----:B------:R-:W-:Y:S05]  /*2c60*/  BSYNC B1 ;  /* 0x0000000000017941 */ /* 0x000fea0003800000 */
.L_x_54:
        /* <DEDUP_REMOVED lines=10> */
.L_x_57:
[----:B------:R-:W-:Y:S05]  /*2d10*/  BSYNC B1 ;  /* 0x0000000000017941 */ /* 0x000fea0003800000 */
.L_x_56:
        /* <DEDUP_REMOVED lines=9> */
.L_x_59:
[----:B------:R-:W-:Y:S05]  /*2db0*/  BSYNC B1 ;  /* 0x0000000000017941 */ /* 0x000fea0003800000 */
.L_x_58:
        /* <DEDUP_REMOVED lines=9> */
.L_x_61:
[----:B------:R-:W-:Y:S05]  /*2e50*/  BSYNC B1 ;  /* 0x0000000000017941 */ /* 0x000fea0003800000 */
.L_x_60:
        /* <DEDUP_REMOVED lines=10> */
.L_x_63:
[----:B------:R-:W-:Y:S05]  /*2f00*/  BSYNC B1 ;  /* 0x0000000000017941 */ /* 0x000fea0003800000 */
.L_x_62:
        /* <DEDUP_REMOVED lines=10> */
.L_x_65:
[----:B------:R-:W-:Y:S05]  /*2fb0*/  BSYNC B1 ;  /* 0x0000000000017941 */ /* 0x000fea0003800000 */
.L_x_64:
        /* <DEDUP_REMOVED lines=9> */
.L_x_67:
[----:B------:R-:W-:Y:S05]  /*3050*/  BSYNC B1 ;  /* 0x0000000000017941 */ /* 0x000fea0003800000 */
.L_x_66:
        /* <DEDUP_REMOVED lines=9> */
.L_x_69:
[----:B------:R-:W-:Y:S05]  /*30f0*/  BSYNC B1 ;  /* 0x0000000000017941 */ /* 0x000fea0003800000 */
.L_x_68:
        /* <DEDUP_REMOVED lines=10> */
.L_x_71:
[----:B------:R-:W-:Y:S05]  /*31a0*/  BSYNC B1 ;  /* 0x0000000000017941 */ /* 0x000fea0003800000 */
.L_x_70:
        /* <DEDUP_REMOVED lines=10> */
.L_x_73:
[----:B------:R-:W-:Y:S05]  /*3250*/  BSYNC B1 ;  /* 0x0000000000017941 */ /* 0x000fea0003800000 */
.L_x_72:
        /* <DEDUP_REMOVED lines=9> */
.L_x_75:
[----:B------:R-:W-:Y:S05]  /*32f0*/  BSYNC B1 ;  /* 0x0000000000017941 */ /* 0x000fea0003800000 */
.L_x_74:
        /* <DEDUP_REMOVED lines=9> */
.L_x_77:
[----:B------:R-:W-:Y:S05]  /*3390*/  BSYNC B1 ;  /* 0x0000000000017941 */ /* 0x000fea0003800000 */
.L_x_76:
        /* <DEDUP_REMOVED lines=10> */
.L_x_79:
[----:B------:R-:W-:Y:S05]  /*3440*/  BSYNC B1 ;  /* 0x0000000000017941 */ /* 0x000fea0003800000 */
.L_x_78:
        /* <DEDUP_REMOVED lines=10> */
.L_x_81:
[----:B------:R-:W-:Y:S05]  /*34f0*/  BSYNC B1 ;  /* 0x0000000000017941 */ /* 0x000fea0003800000 */
.L_x_80:
        /* <DEDUP_REMOVED lines=9> */
.L_x_83:
[----:B------:R-:W-:Y:S05]  /*3590*/  BSYNC B1 ;  /* 0x0000000000017941 */ /* 0x000fea0003800000 */
.L_x_82:
        /* <DEDUP_REMOVED lines=9> */
.L_x_85:
[----:B------:R-:W-:Y:S05]  /*3630*/  BSYNC B1 ;  /* 0x0000000000017941 */ /* 0x000fea0003800000 */
.L_x_84:
        /* <DEDUP_REMOVED lines=10> */
.L_x_87:
[----:B------:R-:W-:Y:S05]  /*36e0*/  BSYNC B1 ;  /* 0x0000000000017941 */ /* 0x000fea0003800000 */
.L_x_86:
        /* <DEDUP_REMOVED lines=10> */
.L_x_89:
[----:B------:R-:W-:Y:S05]  /*3790*/  BSYNC B1 ;  /* 0x0000000000017941 */ /* 0x000fea0003800000 */
.L_x_88:
        /* <DEDUP_REMOVED lines=9> */
.L_x_91:
[----:B------:R-:W-:Y:S05]  /*3830*/  BSYNC B1 ;  /* 0x0000000000017941 */ /* 0x000fea0003800000 */
.L_x_90:
        /* <DEDUP_REMOVED lines=9> */
.L_x_93:
[----:B------:R-:W-:Y:S05]  /*38d0*/  BSYNC B1 ;  /* 0x0000000000017941 */ /* 0x000fea0003800000 */
.L_x_92:
        /* <DEDUP_REMOVED lines=10> */
.L_x_95:
[----:B------:R-:W-:Y:S05]  /*3980*/  BSYNC B1 ;  /* 0x0000000000017941 */ /* 0x000fea0003800000 */
.L_x_94:
        /* <DEDUP_REMOVED lines=10> */
.L_x_97:
[----:B------:R-:W-:Y:S05]  /*3a30*/  BSYNC B1 ;  /* 0x0000000000017941 */ /* 0x000fea0003800000 */
.L_x_96:
        /* <DEDUP_REMOVED lines=9> */
.L_x_99:
[----:B------:R-:W-:Y:S05]  /*3ad0*/  BSYNC B1 ;  /* 0x0000000000017941 */ /* 0x000fea0003800000 */
.L_x_98:
        /* <DEDUP_REMOVED lines=9> */
.L_x_101:
[----:B------:R-:W-:Y:S05]  /*3b70*/  BSYNC B1 ;  /* 0x0000000000017941 */ /* 0x000fea0003800000 */
.L_x_100:
        /* <DEDUP_REMOVED lines=10> */
.L_x_103:
[----:B------:R-:W-:Y:S05]  /*3c20*/  BSYNC B1 ;  /* 0x0000000000017941 */ /* 0x000fea0003800000 */
.L_x_102:
        /* <DEDUP_REMOVED lines=10> */
.L_x_105:
[----:B------:R-:W-:Y:S05]  /*3cd0*/  BSYNC B1 ;  /* 0x0000000000017941 */ /* 0x000fea0003800000 */
.L_x_104:
        /* <DEDUP_REMOVED lines=9> */
.L_x_107:
[----:B------:R-:W-:Y:S05]  /*3d70*/  BSYNC B1 ;  /* 0x0000000000017941 */ /* 0x000fea0003800000 */
.L_x_106:
        /* <DEDUP_REMOVED lines=9> */
.L_x_109:
[----:B------:R-:W-:Y:S05]  /*3e10*/  BSYNC B1 ;  /* 0x0000000000017941 */ /* 0x000fea0003800000 */
.L_x_108:
        /* <DEDUP_REMOVED lines=10> */
.L_x_111:
[----:B------:R-:W-:Y:S05]  /*3ec0*/  BSYNC B1 ;  /* 0x0000000000017941 */ /* 0x000fea0003800000 */
.L_x_110:
        /* <DEDUP_REMOVED lines=10> */
.L_x_113:
[----:B------:R-:W-:Y:S05]  /*3f70*/  BSYNC B1 ;  /* 0x0000000000017941 */ /* 0x000fea0003800000 */
.L_x_112:
        /* <DEDUP_REMOVED lines=9> */
.L_x_115:
[----:B------:R-:W-:Y:S05]  /*4010*/  BSYNC B1 ;  /* 0x0000000000017941 */ /* 0x000fea0003800000 */
.L_x_114:
        /* <DEDUP_REMOVED lines=9> */
.L_x_117:
[----:B------:R-:W-:Y:S05]  /*40b0*/  BSYNC B1 ;  /* 0x0000000000017941 */ /* 0x000fea0003800000 */
.L_x_116:
        /* <DEDUP_REMOVED lines=10> */
.L_x_119:
[----:B------:R-:W-:Y:S05]  /*4160*/  BSYNC B1 ;  /* 0x0000000000017941 */ /* 0x000fea0003800000 */
.L_x_118:
        /* <DEDUP_REMOVED lines=10> */
.L_x_121:
[----:B------:R-:W-:Y:S05]  /*4210*/  BSYNC B1 ;  /* 0x0000000000017941 */ /* 0x000fea0003800000 */
.L_x_120:
        /* <DEDUP_REMOVED lines=9> */
.L_x_123:
[----:B------:R-:W-:Y:S05]  /*42b0*/  BSYNC B1 ;  /* 0x0000000000017941 */ /* 0x000fea0003800000 */
.L_x_122:
        /* <DEDUP_REMOVED lines=9> */
.L_x_125:
[----:B------:R-:W-:Y:S05]  /*4350*/  BSYNC B1 ;  /* 0x0000000000017941 */ /* 0x000fea0003800000 */
.L_x_124:
        /* <DEDUP_REMOVED lines=10> */
.L_x_127:
[----:B------:R-:W-:Y:S05]  /*4400*/  BSYNC B1 ;  /* 0x0000000000017941 */ /* 0x000fea0003800000 */
.L_x_126:
        /* <DEDUP_REMOVED lines=10> */
.L_x_129:
[----:B------:R-:W-:Y:S05]  /*44b0*/  BSYNC B1 ;  /* 0x0000000000017941 */ /* 0x000fea0003800000 */
.L_x_128:
        /* <DEDUP_REMOVED lines=9> */
.L_x_131:
[----:B------:R-:W-:Y:S05]  /*4550*/  BSYNC B1 ;  /* 0x0000000000017941 */ /* 0x000fea0003800000 */
.L_x_130:
        /* <DEDUP_REMOVED lines=9> */
.L_x_133:
[----:B------:R-:W-:Y:S05]  /*45f0*/  BSYNC B1 ;  /* 0x0000000000017941 */ /* 0x000fea0003800000 */
.L_x_132:
        /* <DEDUP_REMOVED lines=10> */
.L_x_135:
[----:B------:R-:W-:Y:S05]  /*46a0*/  BSYNC B1 ;  /* 0x0000000000017941 */ /* 0x000fea0003800000 */
.L_x_134:
        /* <DEDUP_REMOVED lines=10> */
.L_x_137:
[----:B------:R-:W-:Y:S05]  /*4750*/  BSYNC B1 ;  /* 0x0000000000017941 */ /* 0x000fea0003800000 */
.L_x_136:
        /* <DEDUP_REMOVED lines=9> */
.L_x_139:
[----:B------:R-:W-:Y:S05]  /*47f0*/  BSYNC B1 ;  /* 0x0000000000017941 */ /* 0x000fea0003800000 */
.L_x_138:
        /* <DEDUP_REMOVED lines=9> */
.L_x_141:
[----:B------:R-:W-:Y:S05]  /*4890*/  BSYNC B1 ;  /* 0x0000000000017941 */ /* 0x000fea0003800000 */
.L_x_140:
        /* <DEDUP_REMOVED lines=10> */
.L_x_143:
[----:B------:R-:W-:Y:S05]  /*4940*/  BSYNC B1 ;  /* 0x0000000000017941 */ /* 0x000fea0003800000 */
.L_x_142:
        /* <DEDUP_REMOVED lines=10> */
.L_x_145:
[----:B------:R-:W-:Y:S05]  /*49f0*/  BSYNC B1 ;  /* 0x0000000000017941 */ /* 0x000fea0003800000 */
.L_x_144:
        /* <DEDUP_REMOVED lines=9> */
.L_x_147:
[----:B------:R-:W-:Y:S05]  /*4a90*/  BSYNC B1 ;  /* 0x0000000000017941 */ /* 0x000fea0003800000 */
.L_x_146:
        /* <DEDUP_REMOVED lines=9> */
.L_x_149:
[----:B------:R-:W-:Y:S05]  /*4b30*/  BSYNC B1 ;  /* 0x0000000000017941 */ /* 0x000fea0003800000 */
.L_x_148:
        /* <DEDUP_REMOVED lines=10> */
.L_x_151:
[----:B------:R-:W-:Y:S05]  /*4be0*/  BSYNC B1 ;  /* 0x0000000000017941 */ /* 0x000fea0003800000 */
.L_x_150:
[----:B-----5:R-:W-:Y:S01]  /*4bf0*/  HADD2.F32 R5, -RZ, R24.H0_H0 ;  /* 0x20000018ff057230 */ /* 0x020fe20000004100 */
[----:B------:R-:W-:Y:S01]  /*4c00*/  ISETP.GT.AND P0, PT, R4, 0x79, PT ;  /* 0x000000790400780c */ /* 0x000fe20003f04270 */
[----:B------:R-:W-:Y:S01]  /*4c10*/  @P2 IMAD.MOV.U32 R4, RZ, RZ, R10 ;  /* 0x000000ffff042224 */ /* 0x000fe200078e000a */
[----:B------:R-:W-:Y:S02]  /*4c20*/  BSSY B1, `(.L_x_152) ;  /* 0x000000a000017945 */ /* 0x000fe40003800000 */
[----:B------:R-:W-:Y:S01]  /*4c30*/  FMUL R5, R5, R90 ;  /* 0x0000005a05057220 */ /* 0x000fe20000400000 */
[----:B------:R-:W-:-:S03]  /*4c40*/  ISETP.GT.AND P3, PT, R3, RZ, P0 ;  /* 0x000000ff0300720c */ /* 0x000fc60000764270 */
[----:B------:R-:W-:-:S05]  /*4c50*/  FFMA R5, R84, R23, R5 ;  /* 0x0000001754057223 */ /* 0x000fca0000000005 */
[----:B------:R-:W-:-:S04]  /*4c60*/  F2FP.F16.F32.PACK_AB R5, RZ, R5 ;  /* 0x00000005ff05723e */ /* 0x000fc800000000ff */
[----:B0-----:R-:W-:Y:S01]  /*4c70*/  PRMT R14, R5, 0x7610, R14 ;  /* 0x00007610050e7816 */ /* 0x001fe2000000000e */
[----:B------:R-:W-:-:S05]  /*4c80*/  @P2 IMAD.MOV.U32 R5, RZ, RZ, R11 ;  /* 0x000000ffff052224 */ /* 0x000fca00078e000b */
[----:B------:R0:W-:Y:S01]  /*4c90*/  @P2 STG.E.U16 desc[UR38][R4.64+0xf0], R14 ;  /* 0x0000f00e04002986 */ /* 0x0001e2000c101526 */
[----:B------:R-:W-:Y:S05]  /*4ca0*/  @!P3 BRA `(.L_x_153) ;  /* 0x000000000004b947 */ /* 0x000fea0003800000 */
[----:B------:R0:W5:Y:S02]  /*4cb0*/  LDG.E.LTC128B.U16 R24, desc[UR38][R6.64+0xf2] ;  /* 0x0000f22606187981 */ /* 0x000164000c1e1520 */
.L_x_153:
[----:B------:R-:W-:Y:S05]  /*4cc0*/  BSYNC B1 ;  /* 0x0000000000017941 */ /* 0x000fea0003800000 */
.L_x_152:
        /* <DEDUP_REMOVED lines=9> */
.L_x_155:
[----:B------:R-:W-:Y:S05]  /*4d60*/  BSYNC B1 ;  /* 0x0000000000017941 */ /* 0x000fea0003800000 */
.L_x_154:
[----:B-----5:R-:W-:Y:S01]  /*4d70*/  HADD2.F32 R5, -RZ, R24.H0_H0 ;  /* 0x20000018ff057230 */ /* 0x020fe20000004100 */
[----:B------:R-:W-:Y:S01]  /*4d80*/  ISETP.GT.AND P0, PT, R3, 0x8, P0 ;  /* 0x000000080300780c */ /* 0x000fe20000704270 */
[----:B0-----:R-:W-:Y:S01]  /*4d90*/  @P1 IMAD.MOV.U32 R4, RZ, RZ, R12 ;  /* 0x000000ffff041224 */ /* 0x001fe200078e000c */
[----:B------:R-:W-:Y:S02]  /*4da0*/  BSSY B1, `(.L_x_156) ;  /* 0x0000009000017945 */ /* 0x000fe40003800000 */
[----:B------:R-:W-:-:S04]  /*4db0*/  FMUL R5, R5, R90 ;  /* 0x0000005a05057220 */ /* 0x000fc80000400000 */
[----:B------:R-:W-:-:S05]  /*4dc0*/  FFMA R5, R86, R23, R5 ;  /* 0x0000001756057223 */ /* 0x000fca0000000005 */
[----:B------:R-:W-:-:S04]  /*4dd0*/  F2FP.F16.F32.PACK_AB R5, RZ, R5 ;  /* 0x00000005ff05723e */ /* 0x000fc800000000ff */
[----:B-1-3--:R-:W-:Y:S01]  /*4de0*/  PRMT R6, R5, 0x7610, R6 ;  /* 0x0000761005067816 */ /* 0x00afe20000000006 */
[----:B------:R-:W-:-:S05]  /*4df0*/  @P1 IMAD.MOV.U32 R5, RZ, RZ, R13 ;  /* 0x000000ffff051224 */ /* 0x000fca00078e000d */
[----:B------:R0:W-:Y:S01]  /*4e00*/  @P1 STG.E.U16 desc[UR38][R4.64+0xf0], R6 ;  /* 0x0000f00604001986 */ /* 0x0001e2000c101526 */
[----:B------:R-:W-:Y:S05]  /*4e10*/  @!P0 BRA `(.L_x_157) ;  /* 0x0000000000048947 */ /* 0x000fea0003800000 */
[----:B------:R1:W5:Y:S02]  /*4e20*/  LDG.E.LTC128B.U16 R24, desc[UR38][R8.64+0xf2] ;  /* 0x0000f22608187981 */ /* 0x000364000c1e1520 */
.L_x_157:
[----:B------:R-:W-:Y:S05]  /*4e30*/  BSYNC B1 ;  /* 0x0000000000017941 */ /* 0x000fea0003800000 */
.L_x_156:
[----:B------:R-:W-:Y:S05]  /*4e40*/  @!P0 BRA `(.L_x_158) ;  /* 0x0000001000e88947 */ /* 0x000fea0003800000 */
[----:B-----5:R-:W-:-:S05]  /*4e50*/  HADD2.F32 R3, -RZ, R24.H0_H0 ;  /* 0x20000018ff037230 */ /* 0x020fca0000004100 */
[----:B0-----:R-:W-:-:S04]  /*4e60*/  FMUL R4, R3, R90 ;  /* 0x0000005a03047220 */ /* 0x001fc80000400000 */
[----:B------:R-:W-:-:S05]  /*4e70*/  FFMA R4, R87, R23, R4 ;  /* 0x0000001757047223 */ /* 0x000fca0000000004 */
[----:B------:R-:W-:-:S05]  /*4e80*/  F2FP.F16.F32.PACK_AB R4, RZ, R4 ;  /* 0x00000004ff04723e */ /* 0x000fca00000000ff */
[----:B------:R3:W-:Y:S01]  /*4e90*/  STG.E.U16 desc[UR38][R12.64+0xf2], R4 ;  /* 0x0000f2040c007986 */ /* 0x0007e2000c101526 */
[----:B------:R-:W-:Y:S05]  /*4ea0*/  BRA `(.L_x_158) ;  /* 0x0000001000d07947 */ /* 0x000fea0003800000 */
.L_x_33:
[----:B------:R-:W-:Y:S01]  /*4eb0*/  ISETP.GT.AND P3, PT, R4, 0x1, PT ;  /* 0x000000010400780c */ /* 0x000fe20003f64270 */
[----:B------:R-:W-:Y:S01]  /*4ec0*/  ULDC.64 UR4, c[0x0][0x5c0] ;  /* 0x0001700000047ab9 */ /* 0x000fe20000000a00 */
[-C--:B------:R-:W-:Y:S01]  /*4ed0*/  FMUL R24, R24, R23.reuse ;  /* 0x0000001718187220 */ /* 0x080fe20000400000 */
[----:B------:R-:W-:Y:S01]  /*4ee0*/  LEA R6, P4, R106, UR4, 0x1 ;  /* 0x000000046a067c11 */ /* 0x000fe2000f8808ff */
[-C--:B------:R-:W-:Y:S01]  /*4ef0*/  FMUL R25, R25, R23.reuse ;  /* 0x0000001719197220 */ /* 0x080fe20000400000 */
[----:B------:R-:W-:Y:S01]  /*4f00*/  ISETP.GT.AND P0, PT, R3, RZ, P3 ;  /* 0x000000ff0300720c */ /* 0x000fe20001f04270 */
[-C--:B------:R-:W-:Y:S01]  /*4f10*/  FMUL R26, R26, R23.reuse ;  /* 0x000000171a1a7220 */ /* 0x080fe20000400000 */
[----:B------:R-:W-:Y:S01]  /*4f20*/  F2FP.F16.F32.PACK_AB R24, RZ, R24 ;  /* 0x00000018ff18723e */ /* 0x000fe200000000ff */
[-C--:B------:R-:W-:Y:S01]  /*4f30*/  FMUL R27, R27, R23.reuse ;  /* 0x000000171b1b7220 */ /* 0x080fe20000400000 */
[----:B------:R-:W-:Y:S01]  /*4f40*/  LEA.HI.X R7, R106, UR5, R103, 0x1, P4 ;  /* 0x000000056a077c11 */ /* 0x000fe2000a0f0c67 */
[----:B------:R-:W-:Y:S01]  /*4f50*/  FMUL R28, R28, R23 ;  /* 0x000000171c1c7220 */ /* 0x000fe20000400000 */
[----:B------:R-:W-:Y:S01]  /*4f60*/  F2FP.F16.F32.PACK_AB R25, RZ, R25 ;  /* 0x00000019ff19723e */ /* 0x000fe200000000ff */
[-C--:B------:R-:W-:Y:S01]  /*4f70*/  FMUL R29, R29, R23.reuse ;  /* 0x000000171d1d7220 */ /* 0x080fe20000400000 */
[----:B------:R-:W-:Y:S01]  /*4f80*/  ISETP.GT.AND P2, PT, R3, 0x8, P2 ;  /* 0x000000080300780c */ /* 0x000fe20001744270 */
[----:B------:R-:W-:Y:S01]  /*4f90*/  @P1 STG.E.U16 desc[UR38][R6.64], R24 ;  /* 0x0000001806001986 */ /* 0x000fe2000c101526 */
[----:B------:R-:W-:Y:S01]  /*4fa0*/  ISETP.GT.AND P1, PT, R4, 0x8, PT ;  /* 0x000000080400780c */ /* 0x000fe20003f24270 */
[-C--:B------:R-:W-:Y:S01]  /*4fb0*/  FMUL R30, R30, R23.reuse ;  /* 0x000000171e1e7220 */ /* 0x080fe20000400000 */
[C---:B------:R-:W-:Y:S01]  /*4fc0*/  SHF.L.U64.HI R5, R91.reuse, 0x1, R92 ;  /* 0x000000015b057819 */ /* 0x040fe2000001025c */
[----:B------:R-:W-:Y:S01]  /*4fd0*/  @P0 STG.E.U16 desc[UR38][R6.64+0x2], R25 ;  /* 0x0000021906000986 */ /* 0x000fe2000c101526 */
[----:B------:R-:W-:Y:S01]  /*4fe0*/  LEA R8, P5, R91, R6, 0x1 ;  /* 0x000000065b087211 */ /* 0x000fe200078a08ff */
[-C--:B------:R-:W-:Y:S01]  /*4ff0*/  FMUL R31, R31, R23.reuse ;  /* 0x000000171f1f7220 */ /* 0x080fe20000400000 */
[----:B------:R-:W-:Y:S01]  /*5000*/  ISETP.GT.AND P3, PT, R3, 0x8, P3 ;  /* 0x000000080300780c */ /* 0x000fe20001f64270 */
[-C--:B------:R-:W-:Y:S01]  /*5010*/  FMUL R32, R32, R23.reuse ;  /* 0x0000001720207220 */ /* 0x080fe20000400000 */
[----:B------:R-:W-:Y:S01]  /*5020*/  ISETP.GT.AND P0, PT, R4, 0x9, PT ;  /* 0x000000090400780c */ /* 0x000fe20003f04270 */
[----:B------:R-:W-:Y:S01]  /*5030*/  IMAD.X R9, R5, 0x1, R7, P5 ;  /* 0x0000000105097824 */ /* 0x000fe200028e0607 */
[----:B------:R-:W-:Y:S01]  /*5040*/  ISETP.GT.AND P4, PT, R3, RZ, P1 ;  /* 0x000000ff0300720c */ /* 0x000fe20000f84270 */
[-C--:B------:R-:W-:Y:S01]  /*5050*/  FMUL R33, R33, R23.reuse ;  /* 0x0000001721217220 */ /* 0x080fe20000400000 */
[----:B------:R-:W-:Y:S01]  /*5060*/  F2FP.F16.F32.PACK_AB R26, RZ, R26 ;  /* 0x0000001aff1a723e */ /* 0x000fe200000000ff */
[-C--:B------:R-:W-:Y:S01]  /*5070*/  FMUL R34, R34, R23.reuse ;  /* 0x0000001722227220 */ /* 0x080fe20000400000 */
[----:B------:R-:W-:Y:S01]  /*5080*/  ISETP.GT.AND P5, PT, R3, RZ, P0 ;  /* 0x000000ff0300720c */ /* 0x000fe200007a4270 */
[----:B------:R-:W-:Y:S01]  /*5090*/  FMUL R35, R35, R23 ;  /* 0x0000001723237220 */ /* 0x000fe20000400000 */
[----:B------:R-:W-:Y:S01]  /*50a0*/  F2FP.F16.F32.PACK_AB R27, RZ, R27 ;  /* 0x0000001bff1b723e */ /* 0x000fe200000000ff */
[----:B------:R-:W-:Y:S01]  /*50b0*/  @P2 STG.E.U16 desc[UR38][R8.64], R26 ;  /* 0x0000001a08002986 */ /* 0x000fe2000c101526 */
[----:B------:R-:W-:Y:S01]  /*50c0*/  F2FP.F16.F32.PACK_AB R28, RZ, R28 ;  /* 0x0000001cff1c723e */ /* 0x000fe200000000ff */
[-C--:B------:R-:W-:Y:S01]  /*50d0*/  FMUL R36, R36, R23.reuse ;  /* 0x0000001724247220 */ /* 0x080fe20000400000 */
[----:B------:R-:W-:Y:S01]  /*50e0*/  ISETP.GT.AND P2, PT, R3, 0x8, P1 ;  /* 0x000000080300780c */ /* 0x000fe20000f44270 */
[----:B------:R-:W-:Y:S01]  /*50f0*/  @P3 STG.E.U16 desc[UR38][R8.64+0x2], R27 ;  /* 0x0000021b08003986 */ /* 0x000fe2000c101526 */
[----:B------:R-:W-:Y:S01]  /*5100*/  ISETP.GT.AND P1, PT, R4, 0x10, PT ;  /* 0x000000100400780c */ /* 0x000fe20003f24270 */
[----:B------:R-:W-:Y:S01]  /*5110*/  FMUL R37, R37, R23 ;  /* 0x0000001725257220 */ /* 0x000fe20000400000 */
[----:B------:R-:W-:Y:S01]  /*5120*/  F2FP.F16.F32.PACK_AB R29, RZ, R29 ;  /* 0x0000001dff1d723e */ /* 0x000fe200000000ff */
[----:B------:R-:W-:Y:S01]  /*5130*/  @P4 STG.E.U16 desc[UR38][R6.64+0x10], R28 ;  /* 0x0000101c06004986 */ /* 0x000fe2000c101526 */
[C---:B------:R-:W-:Y:S01]  /*5140*/  ISETP.GT.AND P3, PT, R3.reuse, 0x8, P0 ;  /* 0x000000080300780c */ /* 0x040fe20000764270 */
[-C--:B------:R-:W-:Y:S01]  /*5150*/  FMUL R38, R38, R23.reuse ;  /* 0x0000001726267220 */ /* 0x080fe20000400000 */
[----:B------:R-:W-:Y:S01]  /*5160*/  ISETP.GT.AND P0, PT, R4, 0x11, PT ;  /* 0x000000110400780c */ /* 0x000fe20003f04270 */
[----:B------:R-:W-:Y:S01]  /*5170*/  @P5 STG.E.U16 desc[UR38][R6.64+0x12], R29 ;  /* 0x0000121d06005986 */ /* 0x000fe2000c101526 */
        /* <DEDUP_REMOVED lines=161> */
[----:B------:R-:W-:Y:S01]  /*5b90*/  FMUL R87, R87, R23 ;  /* 0x0000001757577220 */ /* 0x000fe20000400000 */
[----:B------:R-:W-:-:S02]  /*5ba0*/  F2FP.F16.F32.PACK_AB R62, RZ, R62 ;  /* 0x0000003eff3e723e */ /* 0x000fc400000000ff */
[C---:B------:R-:W-:Y:S02]  /*5bb0*/  ISETP.GT.AND P5, PT, R3.reuse, RZ, P0 ;  /* 0x000000ff0300720c */ /* 0x040fe400007a4270 */
[----:B------:R-:W-:Y:S01]  /*5bc0*/  F2FP.F16.F32.PACK_AB R63, RZ, R63 ;  /* 0x0000003fff3f723e */ /* 0x000fe200000000ff */
[----:B------:R-:W-:Y:S01]  /*5bd0*/  @P2 STG.E.U16 desc[UR38][R8.64+0x90], R62 ;  /* 0x0000903e08002986 */ /* 0x000fe2000c101526 */
[----:B------:R-:W-:Y:S02]  /*5be0*/  F2FP.F16.F32.PACK_AB R64, RZ, R64 ;  /* 0x00000040ff40723e */ /* 0x000fe400000000ff */
[C---:B------:R-:W-:Y:S01]  /*5bf0*/  ISETP.GT.AND P2, PT, R3.reuse, 0x8, P1 ;  /* 0x000000080300780c */ /* 0x040fe20000f44270 */
[----:B------:R-:W-:Y:S01]  /*5c00*/  @P3 STG.E.U16 desc[UR38][R8.64+0x92], R63 ;  /* 0x0000923f08003986 */ /* 0x000fe2000c101526 */
[----:B------:R-:W-:Y:S02]  /*5c10*/  ISETP.GT.AND P1, PT, R4, 0x58, PT ;  /* 0x000000580400780c */ /* 0x000fe40003f24270 */
[----:B------:R-:W-:Y:S01]  /*5c20*/  F2FP.F16.F32.PACK_AB R65, RZ, R65 ;  /* 0x00000041ff41723e */ /* 0x000fe200000000ff */
[----:B------:R-:W-:Y:S01]  /*5c30*/  @P4 STG.E.U16 desc[UR38][R6.64+0xa0], R64 ;  /* 0x0000a04006004986 */ /* 0x000fe2000c101526 */
[----:B------:R-:W-:-:S02]  /*5c40*/  ISETP.GT.AND P3, PT, R3, 0x8, P0 ;  /* 0x000000080300780c */ /* 0x000fc40000764270 */
[----:B------:R-:W-:Y:S01]  /*5c50*/  ISETP.GT.AND P0, PT, R4, 0x59, PT ;  /* 0x000000590400780c */ /* 0x000fe20003f04270 */
[----:B------:R-:W-:Y:S01]  /*5c60*/  @P5 STG.E.U16 desc[UR38][R6.64+0xa2], R65 ;  /* 0x0000a24106005986 */ /* 0x000fe2000c101526 */
[C---:B------:R-:W-:Y:S02]  /*5c70*/  ISETP.GT.AND P4, PT, R3.reuse, RZ, P1 ;  /* 0x000000ff0300720c */ /* 0x040fe40000f84270 */
[----:B------:R-:W-:Y:S02]  /*5c80*/  F2FP.F16.F32.PACK_AB R66, RZ, R66 ;  /* 0x00000042ff42723e */ /* 0x000fe400000000ff */
[----:B------:R-:W-:Y:S02]  /*5c90*/  ISETP.GT.AND P5, PT, R3, RZ, P0 ;  /* 0x000000ff0300720c */ /* 0x000fe400007a4270 */
[----:B------:R-:W-:Y:S01]  /*5ca0*/  F2FP.F16.F32.PACK_AB R67, RZ, R67 ;  /* 0x00000043ff43723e */ /* 0x000fe200000000ff */
[----:B------:R-:W-:Y:S01]  /*5cb0*/  @P2 STG.E.U16 desc[UR38][R8.64+0xa0], R66 ;  /* 0x0000a04208002986 */ /* 0x000fe2000c101526 */
[----:B------:R-:W-:-:S02]  /*5cc0*/  F2FP.F16.F32.PACK_AB R68, RZ, R68 ;  /* 0x00000044ff44723e */ /* 0x000fc400000000ff */
[C---:B------:R-:W-:Y:S01]  /*5cd0*/  ISETP.GT.AND P2, PT, R3.reuse, 0x8, P1 ;  /* 0x000000080300780c */ /* 0x040fe20000f44270 */
[----:B------:R-:W-:Y:S01]  /*5ce0*/  @P3 STG.E.U16 desc[UR38][R8.64+0xa2], R67 ;  /* 0x0000a24308003986 */ /* 0x000fe2000c101526 */
[C---:B------:R-:W-:Y:S02]  /*5cf0*/  ISETP.GT.AND P1, PT, R4.reuse, 0x60, PT ;  /* 0x000000600400780c */ /* 0x040fe40003f24270 */
[----:B------:R-:W-:Y:S01]  /*5d00*/  F2FP.F16.F32.PACK_AB R69, RZ, R69 ;  /* 0x00000045ff45723e */ /* 0x000fe200000000ff */
[----:B------:R-:W-:Y:S01]  /*5d10*/  @P4 STG.E.U16 desc[UR38][R6.64+0xb0], R68 ;  /* 0x0000b04406004986 */ /* 0x000fe2000c101526 */
[C---:B------:R-:W-:Y:S02]  /*5d20*/  ISETP.GT.AND P3, PT, R3.reuse, 0x8, P0 ;  /* 0x000000080300780c */ /* 0x040fe40000764270 */
[----:B------:R-:W-:Y:S01]  /*5d30*/  ISETP.GT.AND P0, PT, R4, 0x61, PT ;  /* 0x000000610400780c */ /* 0x000fe20003f04270 */
[----:B------:R-:W-:Y:S01]  /*5d40*/  @P5 STG.E.U16 desc[UR38][R6.64+0xb2], R69 ;  /* 0x0000b24506005986 */ /* 0x000fe2000c101526 */
[----:B------:R-:W-:-:S02]  /*5d50*/  ISETP.GT.AND P4, PT, R3, RZ, P1 ;  /* 0x000000ff0300720c */ /* 0x000fc40000f84270 */
[C---:B------:R-:W-:Y:S02]  /*5d60*/  ISETP.GT.AND P5, PT, R3.reuse, RZ, P0 ;  /* 0x000000ff0300720c */ /* 0x040fe400007a4270 */
[----:B------:R-:W-:Y:S02]  /*5d70*/  F2FP.F16.F32.PACK_AB R70, RZ, R70 ;  /* 0x00000046ff46723e */ /* 0x000fe400000000ff */
[----:B------:R-:W-:Y:S02]  /*5d80*/  F2FP.F16.F32.PACK_AB R71, RZ, R71 ;  /* 0x00000047ff47723e */ /* 0x000fe400000000ff */
[----:B------:R-:W-:Y:S01]  /*5d90*/  F2FP.F16.F32.PACK_AB R72, RZ, R72 ;  /* 0x00000048ff48723e */ /* 0x000fe200000000ff */
[----:B------:R-:W-:Y:S01]  /*5da0*/  @P2 STG.E.U16 desc[UR38][R8.64+0xb0], R70 ;  /* 0x0000b04608002986 */ /* 0x000fe2000c101526 */
[----:B------:R-:W-:Y:S02]  /*5db0*/  F2FP.F16.F32.PACK_AB R73, RZ, R73 ;  /* 0x00000049ff49723e */ /* 0x000fe400000000ff */
[C---:B------:R-:W-:Y:S01]  /*5dc0*/  ISETP.GT.AND P1, PT, R3.reuse, 0x8, P1 ;  /* 0x000000080300780c */ /* 0x040fe20000f24270 */
[----:B------:R-:W-:Y:S01]  /*5dd0*/  @P3 STG.E.U16 desc[UR38][R8.64+0xb2], R71 ;  /* 0x0000b24708003986 */ /* 0x000fe2000c101526 */
[----:B------:R-:W-:-:S02]  /*5de0*/  ISETP.GT.AND P2, PT, R3, 0x8, P0 ;  /* 0x000000080300780c */ /* 0x000fc40000744270 */
[C---:B------:R-:W-:Y:S01]  /*5df0*/  ISETP.GT.AND P0, PT, R4.reuse, 0x69, PT ;  /* 0x000000690400780c */ /* 0x040fe20003f04270 */
[----:B------:R-:W-:Y:S01]  /*5e00*/  @P4 STG.E.U16 desc[UR38][R6.64+0xc0], R72 ;  /* 0x0000c04806004986 */ /* 0x000fe2000c101526 */
[----:B------:R-:W-:Y:S02]  /*5e10*/  ISETP.GT.AND P4, PT, R4, 0x68, PT ;  /* 0x000000680400780c */ /* 0x000fe40003f84270 */
[----:B------:R-:W-:Y:S01]  /*5e20*/  F2FP.F16.F32.PACK_AB R74, RZ, R74 ;  /* 0x0000004aff4a723e */ /* 0x000fe200000000ff */
[----:B------:R-:W-:Y:S01]  /*5e30*/  @P5 STG.E.U16 desc[UR38][R6.64+0xc2], R73 ;  /* 0x0000c24906005986 */ /* 0x000fe2000c101526 */
[C---:B------:R-:W-:Y:S02]  /*5e40*/  ISETP.GT.AND P5, PT, R3.reuse, RZ, P4 ;  /* 0x000000ff0300720c */ /* 0x040fe400027a4270 */
[----:B------:R-:W-:Y:S01]  /*5e50*/  ISETP.GT.AND P3, PT, R3, RZ, P0 ;  /* 0x000000ff0300720c */ /* 0x000fe20000764270 */
[----:B------:R-:W-:Y:S01]  /*5e60*/  @P1 STG.E.U16 desc[UR38][R8.64+0xc0], R74 ;  /* 0x0000c04a08001986 */ /* 0x000fe2000c101526 */
[----:B------:R-:W-:-:S02]  /*5e70*/  F2FP.F16.F32.PACK_AB R75, RZ, R75 ;  /* 0x0000004bff4b723e */ /* 0x000fc400000000ff */
[----:B------:R-:W-:Y:S02]  /*5e80*/  F2FP.F16.F32.PACK_AB R76, RZ, R76 ;  /* 0x0000004cff4c723e */ /* 0x000fe400000000ff */
[C---:B------:R-:W-:Y:S01]  /*5e90*/  ISETP.GT.AND P4, PT, R3.reuse, 0x8, P4 ;  /* 0x000000080300780c */ /* 0x040fe20002784270 */
[----:B------:R-:W-:Y:S01]  /*5ea0*/  @P2 STG.E.U16 desc[UR38][R8.64+0xc2], R75 ;  /* 0x0000c24b08002986 */ /* 0x000fe2000c101526 */
[----:B------:R-:W-:Y:S02]  /*5eb0*/  F2FP.F16.F32.PACK_AB R77, RZ, R77 ;  /* 0x0000004dff4d723e */ /* 0x000fe400000000ff */
[C---:B------:R-:W-:Y:S01]  /*5ec0*/  ISETP.GT.AND P2, PT, R4.reuse, 0x71, PT ;  /* 0x000000710400780c */ /* 0x040fe20003f44270 */
[----:B------:R-:W-:Y:S01]  /*5ed0*/  @P5 STG.E.U16 desc[UR38][R6.64+0xd0], R76 ;  /* 0x0000d04c06005986 */ /* 0x000fe2000c101526 */
[----:B------:R-:W-:Y:S02]  /*5ee0*/  ISETP.GT.AND P5, PT, R3, 0x8, P0 ;  /* 0x000000080300780c */ /* 0x000fe400007a4270 */
[C---:B------:R-:W-:Y:S01]  /*5ef0*/  ISETP.GT.AND P1, PT, R4.reuse, 0x78, PT ;  /* 0x000000780400780c */ /* 0x040fe20003f24270 */
[----:B------:R-:W-:Y:S01]  /*5f00*/  @P3 STG.E.U16 desc[UR38][R6.64+0xd2], R77 ;  /* 0x0000d24d06003986 */ /* 0x000fe2000c101526 */
[----:B------:R-:W-:-:S02]  /*5f10*/  ISETP.GT.AND P3, PT, R4, 0x70, PT ;  /* 0x000000700400780c */ /* 0x000fc40003f64270 */
[----:B------:R-:W-:Y:S01]  /*5f20*/  ISETP.GT.AND P0, PT, R4, 0x79, PT ;  /* 0x000000790400780c */ /* 0x000fe20003f04270 */
[----:B------:R-:W-:Y:S01]  /*5f30*/  @P4 IMAD.MOV.U32 R4, RZ, RZ, R8 ;  /* 0x000000ffff044224 */ /* 0x000fe200078e0008 */
[----:B------:R-:W-:Y:S01]  /*5f40*/  F2FP.F16.F32.PACK_AB R78, RZ, R78 ;  /* 0x0000004eff4e723e */ /* 0x000fe200000000ff */
[----:B------:R-:W-:Y:S01]  /*5f50*/  @P4 IMAD.MOV.U32 R5, RZ, RZ, R9 ;  /* 0x000000ffff054224 */ /* 0x000fe200078e0009 */
[----:B------:R-:W-:Y:S02]  /*5f60*/  F2FP.F16.F32.PACK_AB R79, RZ, R79 ;  /* 0x0000004fff4f723e */ /* 0x000fe400000000ff */
[----:B------:R-:W-:Y:S02]  /*5f70*/  F2FP.F16.F32.PACK_AB R80, RZ, R80 ;  /* 0x00000050ff50723e */ /* 0x000fe400000000ff */
[----:B------:R0:W-:Y:S01]  /*5f80*/  @P4 STG.E.U16 desc[UR38][R4.64+0xd0], R78 ;  /* 0x0000d04e04004986 */ /* 0x0001e2000c101526 */
[----:B------:R-:W-:Y:S02]  /*5f90*/  ISETP.GT.AND P4, PT, R3, RZ, P2 ;  /* 0x000000ff0300720c */ /* 0x000fe40001784270 */
[----:B------:R-:W-:-:S02]  /*5fa0*/  F2FP.F16.F32.PACK_AB R81, RZ, R81 ;  /* 0x00000051ff51723e */ /* 0x000fc400000000ff */
[----:B------:R-:W-:Y:S02]  /*5fb0*/  ISETP.GT.AND P2, PT, R3, 0x8, P2 ;  /* 0x000000080300780c */ /* 0x000fe40001744270 */
[----:B------:R-:W-:Y:S02]  /*5fc0*/  F2FP.F16.F32.PACK_AB R82, RZ, R82 ;  /* 0x00000052ff52723e */ /* 0x000fe400000000ff */
[----:B------:R-:W-:Y:S02]  /*5fd0*/  F2FP.F16.F32.PACK_AB R83, RZ, R83 ;  /* 0x00000053ff53723e */ /* 0x000fe400000000ff */
[----:B------:R-:W-:Y:S01]  /*5fe0*/  F2FP.F16.F32.PACK_AB R84, RZ, R84 ;  /* 0x00000054ff54723e */ /* 0x000fe200000000ff */
[----:B0-----:R-:W-:Y:S01]  /*5ff0*/  @P5 IMAD.MOV.U32 R4, RZ, RZ, R8 ;  /* 0x000000ffff045224 */ /* 0x001fe200078e0008 */
[----:B------:R-:W-:Y:S01]  /*6000*/  F2FP.F16.F32.PACK_AB R85, RZ, R85 ;  /* 0x00000055ff55723e */ /* 0x000fe200000000ff */
[----:B------:R-:W-:Y:S01]  /*6010*/  @P5 IMAD.MOV.U32 R5, RZ, RZ, R9 ;  /* 0x000000ffff055224 */ /* 0x000fe200078e0009 */
[----:B------:R-:W-:-:S02]  /*6020*/  F2FP.F16.F32.PACK_AB R86, RZ, R86 ;  /* 0x00000056ff56723e */ /* 0x000fc400000000ff */
[----:B------:R-:W-:Y:S02]  /*6030*/  F2FP.F16.F32.PACK_AB R87, RZ, R87 ;  /* 0x00000057ff57723e */ /* 0x000fe400000000ff */
[----:B------:R0:W-:Y:S01]  /*6040*/  @P5 STG.E.U16 desc[UR38][R4.64+0xd2], R79 ;  /* 0x0000d24f04005986 */ /* 0x0001e2000c101526 */
[C---:B------:R-:W-:Y:S02]  /*6050*/  ISETP.GT.AND P5, PT, R3.reuse, RZ, P3 ;  /* 0x000000ff0300720c */ /* 0x040fe40001fa4270 */
[----:B------:R-:W-:-:S11]  /*6060*/  ISETP.GT.AND P3, PT, R3, 0x8, P3 ;  /* 0x000000080300780c */ /* 0x000fd60001f64270 */
[----:B0-----:R-:W-:Y:S02]  /*6070*/  @P5 IMAD.MOV.U32 R4, RZ, RZ, R6 ;  /* 0x000000ffff045224 */ /* 0x001fe400078e0006 */
[----:B------:R-:W-:-:S05]  /*6080*/  @P5 IMAD.MOV.U32 R5, RZ, RZ, R7 ;  /* 0x000000ffff055224 */ /* 0x000fca00078e0007 */
[----:B------:R0:W-:Y:S01]  /*6090*/  @P5 STG.E.U16 desc[UR38][R4.64+0xe0], R80 ;  /* 0x0000e05004005986 */ /* 0x0001e2000c101526 */
[C---:B------:R-:W-:Y:S02]  /*60a0*/  ISETP.GT.AND P5, PT, R3.reuse, RZ, P0 ;  /* 0x000000ff0300720c */ /* 0x040fe400007a4270 */
[----:B------:R-:W-:Y:S01]  /*60b0*/  ISETP.GT.AND P0, PT, R3, 0x8, P0 ;  /* 0x000000080300780c */ /* 0x000fe20000704270 */
[----:B0-----:R-:W-:Y:S02]  /*60c0*/  @P4 IMAD.MOV.U32 R4, RZ, RZ, R6 ;  /* 0x000000ffff044224 */ /* 0x001fe400078e0006 */
[----:B------:R-:W-:-:S05]  /*60d0*/  @P4 IMAD.MOV.U32 R5, RZ, RZ, R7 ;  /* 0x000000ffff054224 */ /* 0x000fca00078e0007 */
[----:B------:R0:W-:Y:S01]  /*60e0*/  @P4 STG.E.U16 desc[UR38][R4.64+0xe2], R81 ;  /* 0x0000e25104004986 */ /* 0x0001e2000c101526 */
[C---:B------:R-:W-:Y:S02]  /*60f0*/  ISETP.GT.AND P4, PT, R3.reuse, RZ, P1 ;  /* 0x000000ff0300720c */ /* 0x040fe40000f84270 */
[----:B------:R-:W-:Y:S01]  /*6100*/  ISETP.GT.AND P1, PT, R3, 0x8, P1 ;  /* 0x000000080300780c */ /* 0x000fe20000f24270 */
[----:B0-----:R-:W-:Y:S02]  /*6110*/  @P3 IMAD.MOV.U32 R4, RZ, RZ, R8 ;  /* 0x000000ffff043224 */ /* 0x001fe400078e0008 */
[----:B------:R-:W-:-:S05]  /*6120*/  @P3 IMAD.MOV.U32 R5, RZ, RZ, R9 ;  /* 0x000000ffff053224 */ /* 0x000fca00078e0009 */
[----:B------:R0:W-:Y:S02]  /*6130*/  @P3 STG.E.U16 desc[UR38][R4.64+0xe0], R82 ;  /* 0x0000e05204003986 */ /* 0x0001e4000c101526 */
[----:B0-----:R-:W-:Y:S02]  /*6140*/  @P2 IMAD.MOV.U32 R4, RZ, RZ, R8 ;  /* 0x000000ffff042224 */ /* 0x001fe400078e0008 */
[----:B------:R-:W-:-:S05]  /*6150*/  @P2 IMAD.MOV.U32 R5, RZ, RZ, R9 ;  /* 0x000000ffff052224 */ /* 0x000fca00078e0009 */
[----:B------:R0:W-:Y:S02]  /*6160*/  @P2 STG.E.U16 desc[UR38][R4.64+0xe2], R83 ;  /* 0x0000e25304002986 */ /* 0x0001e4000c101526 */
[----:B0-----:R-:W-:Y:S02]  /*6170*/  @P4 IMAD.MOV.U32 R4, RZ, RZ, R6 ;  /* 0x000000ffff044224 */ /* 0x001fe400078e0006 */
[----:B------:R-:W-:-:S05]  /*6180*/  @P4 IMAD.MOV.U32 R5, RZ, RZ, R7 ;  /* 0x000000ffff054224 */ /* 0x000fca00078e0007 */
[----:B------:R0:W-:Y:S04]  /*6190*/  @P4 STG.E.U16 desc[UR38][R4.64+0xf0], R84 ;  /* 0x0000f05404004986 */ /* 0x0001e8000c101526 */
[----:B------:R1:W-:Y:S01]  /*61a0*/  @P5 STG.E.U16 desc[UR38][R6.64+0xf2], R85 ;  /* 0x0000f25506005986 */ /* 0x0003e2000c101526 */
[----:B0-----:R-:W-:Y:S02]  /*61b0*/  @P1 IMAD.MOV.U32 R4, RZ, RZ, R8 ;  /* 0x000000ffff041224 */ /* 0x001fe400078e0008 */
[----:B------:R-:W-:-:S05]  /*61c0*/  @P1 IMAD.MOV.U32 R5, RZ, RZ, R9 ;  /* 0x000000ffff051224 */ /* 0x000fca00078e0009 */
[----:B------:R1:W-:Y:S04]  /*61d0*/  @P1 STG.E.U16 desc[UR38][R4.64+0xf0], R86 ;  /* 0x0000f05604001986 */ /* 0x0003e8000c101526 */
[----:B------:R1:W-:Y:S02]  /*61e0*/  @P0 STG.E.U16 desc[UR38][R8.64+0xf2], R87 ;  /* 0x0000f25708000986 */ /* 0x0003e4000c101526 */
.L_x_158:
[----:B------:R-:W-:Y:S05]  /*61f0*/  BSYNC B0 ;  /* 0x0000000000007941 */ /* 0x000fea0003800000 */
.L_x_32:
[----:B------:R-:W-:Y:S01]  /*6200*/  IADD3 R16, P0, R16, UR36, RZ ;  /* 0x0000002410107c10 */ /* 0x000fe2000ff1e0ff */
[----:B------:R-:W-:Y:S01]  /*6210*/  ULDC.64 UR4, c[0x0][0x650] ;  /* 0x0001940000047ab9 */ /* 0x000fe20000000a00 */
[----:B------:R-:W-:Y:S01]  /*6220*/  PRMT R3, RZ, 0x7610, R3 ;  /* 0x00007610ff037816 */ /* 0x000fe20000000003 */
[----:B------:R-:W-:Y:S01]  /*6230*/  IMAD.MOV.U32 R100, RZ, RZ, -0x1 ;  /* 0xffffffffff647424 */ /* 0x000fe200078e00ff */
[----:B------:R-:W-:Y:S01]  /*6240*/  IADD3.X R17, R17, UR42, RZ, P0, !PT ;  /* 0x0000002a11117c10 */ /* 0x000fe200087fe4ff */
[----:B------:R-:W-:Y:S01]  /*6250*/  IMAD.MOV.U32 R101, RZ, RZ, -0x1 ;  /* 0xffffffffff657424 */ /* 0x000fe200078e00ff */
[----:B------:R-:W-:-:S04]  /*6260*/  ISETP.GE.U32.AND P0, PT, R16, UR4, PT ;  /* 0x0000000410007c0c */ /* 0x000fc8000bf06070 */
[----:B------:R-:W-:-:S13]  /*6270*/  ISETP.GE.U32.AND.EX P0, PT, R17, UR5, PT, P0 ;  /* 0x0000000511007c0c */ /* 0x000fda000bf06100 */
[----:B------:R-:W-:Y:S05]  /*6280*/  @P0 BRA `(.L_x_159) ;  /* 0x00000004004c0947 */ /* 0x000fea0003800000 */
[----:B------:R-:W0:Y:S01]  /*6290*/  LDC.64 R10, c[0x0][0x628] ;  /* 0x00018a00ff0a7b82 */ /* 0x000e220000000a00 */
[----:B---3--:R-:W3:Y:S01]  /*62a0*/  S2R R12, SR_CTAID.X ;  /* 0x00000000000c7919 */ /* 0x008ee20000002500 */
[----:B-12-4-:R-:W-:Y:S02]  /*62b0*/  IMAD.MOV.U32 R8, RZ, RZ, R16 ;  /* 0x000000ffff087224 */ /* 0x016fe400078e0010 */
[----:B------:R-:W-:Y:S01]  /*62c0*/  IMAD.MOV.U32 R9, RZ, RZ, R17 ;  /* 0x000000ffff097224 */ /* 0x000fe200078e0011 */
[----:B------:R-:W1:Y:S03]  /*62d0*/  S2R R20, SR_CTAID.Y ;  /* 0x0000000000147919 */ /* 0x000e660000002600 */
[----:B------:R-:W2:Y:S08]  /*62e0*/  LDC R0, c[0x0][0x630] ;  /* 0x00018c00ff007b82 */ /* 0x000eb00000000800 */
[----:B------:R-:W4:Y:S01]  /*62f0*/  LDC.64 R14, c[0x0][0x620] ;  /* 0x00018800ff0e7b82 */ /* 0x000f220000000a00 */
[----:B0-----:R-:W-:-:S04]  /*6300*/  ISETP.NE.U32.AND P0, PT, R10, RZ, PT ;  /* 0x000000ff0a00720c */ /* 0x001fc80003f05070 */
[----:B------:R-:W-:-:S13]  /*6310*/  ISETP.NE.AND.EX P0, PT, R11, RZ, PT, P0 ;  /* 0x000000ff0b00720c */ /* 0x000fda0003f05300 */
[----:B-1234-:R-:W-:Y:S05]  /*6320*/  @!P0 BRA `(.L_x_160) ;  /* 0x0000000000288947 */ /* 0x01efea0003800000 */
        /* <DEDUP_REMOVED lines=10> */
.L_x_160:
[-CC-:B------:R-:W-:Y:S01]  /*63d0*/  SHF.R.U64 R101, R8, R0.reuse, R9.reuse ;  /* 0x0000000008657219 */ /* 0x180fe20000001209 */
[----:B------:R-:W0:Y:S01]  /*63e0*/  LDC.64 R26, c[0x0][0x640] ;  /* 0x00019000ff1a7b82 */ /* 0x000e220000000a00 */
[----:B------:R-:W-:Y:S01]  /*63f0*/  SHF.R.U32.HI R0, RZ, R0, R9 ;  /* 0x00000000ff007219 */ /* 0x000fe20000011609 */
[----:B------:R-:W-:Y:S01]  /*6400*/  ULDC UR4, c[0x0][0x150] ;  /* 0x0000540000047ab9 */ /* 0x000fe20000000800 */
[----:B------:R-:W-:Y:S02]  /*6410*/  IADD3 R3, P0, RZ, -R101, RZ ;  /* 0x80000065ff037210 */ /* 0x000fe40007f1e0ff */
[----:B------:R-:W-:-:S03]  /*6420*/  I2FP.F32.U32 R7, R12 ;  /* 0x0000000c00077245 */ /* 0x000fc60000201000 */
[----:B------:R-:W1:Y:S01]  /*6430*/  LDC R6, c[0x0][0x618] ;  /* 0x00018600ff067b82 */ /* 0x000e620000000800 */
[----:B------:R-:W-:Y:S02]  /*6440*/  IMAD.X R5, RZ, RZ, ~R0, P0 ;  /* 0x000000ffff057224 */ /* 0x000fe400000e0e00 */
[----:B------:R-:W-:Y:S01]  /*6450*/  FMUL R7, R7, UR4 ;  /* 0x0000000407077c20 */ /* 0x000fe20008400000 */
[----:B------:R-:W-:Y:S01]  /*6460*/  ULDC UR4, c[0x0][0x154] ;  /* 0x0000550000047ab9 */ /* 0x000fe20000000800 */
[-C--:B------:R-:W-:Y:S02]  /*6470*/  IMAD R0, R5, R14.reuse, RZ ;  /* 0x0000000e05007224 */ /* 0x080fe400078e02ff */
[C---:B------:R-:W-:Y:S01]  /*6480*/  IMAD.WIDE.U32 R4, R3.reuse, R14, R16 ;  /* 0x0000000e03047225 */ /* 0x040fe200078e0010 */
[----:B------:R-:W2:Y:S01]  /*6490*/  LDC R8, c[0x0][0x608] ;  /* 0x00018200ff087b82 */ /* 0x000ea20000000800 */
[----:B------:R-:W3:Y:S02]  /*64a0*/  F2I.U32.TRUNC.NTZ R7, R7 ;  /* 0x0000000700077305 */ /* 0x000ee4000020f000 */
[----:B------:R-:W-:Y:S01]  /*64b0*/  IMAD R3, R3, R15, R0 ;  /* 0x0000000f03037224 */ /* 0x000fe200078e0200 */
[----:B------:R-:W-:-:S03]  /*64c0*/  I2FP.F32.U32 R0, R20 ;  /* 0x0000001400007245 */ /* 0x000fc60000201000 */
[----:B------:R-:W-:Y:S01]  /*64d0*/  IMAD.IADD R3, R5, 0x1, R3 ;  /* 0x0000000105037824 */ /* 0x000fe200078e0203 */
[----:B------:R-:W4:Y:S01]  /*64e0*/  LDC R11, c[0x0][0x658] ;  /* 0x00019600ff0b7b82 */ /* 0x000f220000000800 */
[----:B0-----:R-:W-:-:S04]  /*64f0*/  ISETP.NE.U32.AND P0, PT, R26, RZ, PT ;  /* 0x000000ff1a00720c */ /* 0x001fc80003f05070 */
[----:B------:R-:W-:-:S03]  /*6500*/  ISETP.NE.AND.EX P0, PT, R27, RZ, PT, P0 ;  /* 0x000000ff1b00720c */ /* 0x000fc60003f05300 */
[----:B------:R-:W0:Y:S01]  /*6510*/  LDC R9, c[0x0][0x144] ;  /* 0x00005100ff097b82 */ /* 0x000e220000000800 */
[-C--:B-1----:R-:W-:Y:S01]  /*6520*/  SHF.R.U64 R10, R4, R6.reuse, R3 ;  /* 0x00000006040a7219 */ /* 0x082fe20000001203 */
[----:B---3--:R-:W-:Y:S01]  /*6530*/  IMAD.MOV R7, RZ, RZ, -R7 ;  /* 0x000000ffff077224 */ /* 0x008fe200078e0a07 */
[----:B------:R-:W-:Y:S01]  /*6540*/  SHF.R.U32.HI R3, RZ, R6, R3 ;  /* 0x00000006ff037219 */ /* 0x000fe20000011603 */
[----:B------:R-:W-:-:S04]  /*6550*/  FMUL R6, R0, UR4 ;  /* 0x0000000400067c20 */ /* 0x000fc80008400000 */
[----:B------:R-:W1:Y:S01]  /*6560*/  LDC R21, c[0x0][0x148] ;  /* 0x00005200ff157b82 */ /* 0x000e620000000800 */
[----:B------:R3:W0:Y:S01]  /*6570*/  F2I.U32.TRUNC.NTZ R14, R6 ;  /* 0x00000006000e7305 */ /* 0x000622000020f000 */
[-CC-:B--2---:R-:W-:Y:S02]  /*6580*/  SHF.R.U64 R13, R10, R8.reuse, R3.reuse ;  /* 0x000000080a0d7219 */ /* 0x184fe40000001203 */
[----:B------:R-:W-:-:S04]  /*6590*/  SHF.R.U32.HI R0, RZ, R8, R3 ;  /* 0x00000008ff007219 */ /* 0x000fc80000011603 */
[----:B-----5:R-:W2:Y:S01]  /*65a0*/  LDC R24, c[0x0][0x648] ;  /* 0x00019200ff187b82 */ /* 0x020ea20000000800 */
[-CC-:B----4-:R-:W-:Y:S02]  /*65b0*/  SHF.R.U64 R15, R13, R11.reuse, R0.reuse ;  /* 0x0000000b0d0f7219 */ /* 0x190fe40000001200 */
[----:B------:R-:W-:-:S03]  /*65c0*/  SHF.R.U32.HI R5, RZ, R11, R0 ;  /* 0x0000000bff057219 */ /* 0x000fc60000011600 */
[----:B------:R-:W-:Y:S02]  /*65d0*/  IMAD.MOV.U32 R4, RZ, RZ, R15 ;  /* 0x000000ffff047224 */ /* 0x000fe400078e000f */
[----:B------:R-:W4:Y:S01]  /*65e0*/  LDC R28, c[0x0][0x638] ;  /* 0x00018e00ff1c7b82 */ /* 0x000f220000000800 */
[----:B0-----:R-:W-:-:S07]  /*65f0*/  IMAD R25, R9, R7, R12 ;  /* 0x0000000709197224 */ /* 0x001fce00078e020c */
[----:B------:R-:W0:Y:S08]  /*6600*/  LDC R29, c[0x0][0x610] ;  /* 0x00018400ff1d7b82 */ /* 0x000e300000000800 */
[----:B------:R-:W0:Y:S01]  /*6610*/  LDC R30, c[0x0][0x600] ;  /* 0x00018000ff1e7b82 */ /* 0x000e220000000800 */
[----:B-123--:R-:W-:Y:S05]  /*6620*/  @!P0 BRA `(.L_x_161) ;  /* 0x0000000000288947 */ /* 0x00efea0003800000 */
[----:B------:R-:W1:Y:S02]  /*6630*/  LDC R0, c[0x0][0x64c] ;  /* 0x00019300ff007b82 */ /* 0x000e640000000800 */
[----:B-1----:R-:W-:-:S05]  /*6640*/  IADD3 R3, P0, R15, R0, RZ ;  /* 0x000000000f037210 */ /* 0x002fca0007f1e0ff */
        /* <DEDUP_REMOVED lines=8> */
.L_x_161:
[----:B------:R-:W-:Y:S01]  /*66d0*/  ISETP.NE.AND P0, PT, R2, 0x1, PT ;  /* 0x000000010200780c */ /* 0x000fe20003f05270 */
[----:B------:R-:W-:Y:S01]  /*66e0*/  IMAD.MOV R14, RZ, RZ, -R14 ;  /* 0x000000ffff0e7224 */ /* 0x000fe200078e0a0e */
[----:B------:R-:W-:Y:S02]  /*66f0*/  SHF.R.U64 R3, R4, R24, R5 ;  /* 0x0000001804037219 */ /* 0x000fe40000001205 */
[----:B------:R-:W-:Y:S02]  /*6700*/  LOP3.LUT R0, R13, R98, RZ, 0xc0, !PT ;  /* 0x000000620d007212 */ /* 0x000fe400078ec0ff */
[----:B------:R-:W-:Y:S01]  /*6710*/  LOP3.LUT R10, R10, R97, RZ, 0xc0, !PT ;  /* 0x000000610a0a7212 */ /* 0x000fe200078ec0ff */
[----:B------:R-:W-:Y:S02]  /*6720*/  IMAD.MOV R4, RZ, RZ, -R3 ;  /* 0x000000ffff047224 */ /* 0x000fe400078e0a03 */
[----:B------:R-:W-:Y:S02]  /*6730*/  IMAD R0, R93, R3, R0 ;  /* 0x000000035d007224 */ /* 0x000fe400078e0200 */
[----:B----4-:R-:W-:-:S02]  /*6740*/  IMAD R3, R4, R28, R15 ;  /* 0x0000001c04037224 */ /* 0x010fc400078e020f */
[----:B------:R-:W-:Y:S02]  /*6750*/  @P0 IMAD R25, R21, R14, R20 ;  /* 0x0000000e15190224 */ /* 0x000fe400078e0214 */
[----:B0-----:R-:W-:Y:S02]  /*6760*/  IMAD R5, R3, R30, R10 ;  /* 0x0000001e03057224 */ /* 0x001fe400078e020a */
[----:B------:R-:W-:Y:S02]  /*6770*/  IMAD R0, R0, R29, R25 ;  /* 0x0000001d00007224 */ /* 0x000fe400078e0219 */
[----:B------:R-:W-:-:S03]  /*6780*/  IMAD.MOV.U32 R4, RZ, RZ, 0x1 ;  /* 0x00000001ff047424 */ /* 0x000fc600078e00ff */
[----:B------:R-:W-:Y:S02]  /*6790*/  SEL R100, R5, R0, !P0 ;  /* 0x0000000005647207 */ /* 0x000fe40004000000 */
[----:B------:R-:W-:Y:S02]  /*67a0*/  PRMT R3, R4, 0x7610, R3 ;  /* 0x0000761004037816 */ /* 0x000fe40000000003 */
[----:B------:R-:W-:-:S07]  /*67b0*/  SEL R0, R0, R5, !P0 ;  /* 0x0000000500007207 */ /* 0x000fce0004000000 */
.L_x_159:
[----:B------:R-:W-:Y:S01]  /*67c0*/  LOP3.LUT P0, RZ, R3, 0xff, RZ, 0xc0, !PT ;  /* 0x000000ff03ff7812 */ /* 0x000fe2000780c0ff */
[----:B------:R-:W-:Y:S01]  /*67d0*/  UIMAD.WIDE.U32 UR4, UR41, -0x55555555, URZ ;  /* 0xaaaaaaab290478a5 */ /* 0x000fe2000f8e003f */
[----:B------:R-:W-:-:S03]  /*67e0*/  IMAD.MOV.U32 R103, RZ, RZ, R0 ;  /* 0x000000ffff677224 */ /* 0x000fc600078e0000 */
[----:B------:R-:W-:-:S04]  /*67f0*/  USHF.R.U32.HI UR4, URZ, 0x1, UR5 ;  /* 0x000000013f047899 */ /* 0x000fc80008011605 */
[----:B------:R-:W-:-:S04]  /*6800*/  UIMAD UR41, UR4, -0x3, UR41 ;  /* 0xfffffffd042978a4 */ /* 0x000fc8000f8e0229 */
[----:B------:R-:W-:Y:S08]  /*6810*/  @P0 BRA `(.L_x_162) ;  /* 0xffffffac00100947 */ /* 0x000ff0000383ffff */
[----:B------:R-:W-:Y:S05]  /*6820*/  EXIT ;  /* 0x000000000000794d */ /* 0x000fea0003800000 */
.L_x_7:
        /* <DEDUP_REMOVED lines=26> */
.L_x_164:
[----:B------:R-:W0:Y:S01]  /*69d0*/  LDC.64 R28, c[0x0][0x640] ;  /* 0x00019000ff1c7b82 */ /* 0x000e220000000a00 */
[-CC-:B------:R-:W-:Y:S01]  /*69e0*/  SHF.R.U64 R21, R14, R8.reuse, R15.reuse ;  /* 0x000000080e157219 */ /* 0x180fe2000000120f */
[----:B------:R-:W-:Y:S01]  /*69f0*/  IMAD.MOV.U32 R31, RZ, RZ, 0x1 ;  /* 0x00000001ff1f7424 */ /* 0x000fe200078e00ff */
[----:B------:R-:W-:Y:S02]  /*6a00*/  SHF.R.U32.HI R7, RZ, R8, R15 ;  /* 0x00000008ff077219 */ /* 0x000fe4000001160f */
[----:B------:R-:W-:-:S03]  /*6a10*/  IADD3 R13, P0, RZ, -R21, RZ ;  /* 0x80000015ff0d7210 */ /* 0x000fc60007f1e0ff */
[----:B------:R-:W1:Y:S02]  /*6a20*/  LDC R12, c[0x0][0x618] ;  /* 0x00018600ff0c7b82 */ /* 0x000e640000000800 */
[----:B------:R-:W-:Y:S02]  /*6a30*/  IMAD.X R7, RZ, RZ, ~R7, P0 ;  /* 0x000000ffff077224 */ /* 0x000fe400000e0e07 */
[----:B------:R-:W-:-:S04]  /*6a40*/  IMAD.WIDE.U32 R10, R13, R24, R16 ;  /* 0x000000180d0a7225 */ /* 0x000fc800078e0010 */
[----:B------:R-:W2:Y:S01]  /*6a50*/  LDC R14, c[0x0][0x608] ;  /* 0x00018200ff0e7b82 */ /* 0x000ea20000000800 */
[----:B------:R-:W-:-:S04]  /*6a60*/  IMAD R8, R7, R24, RZ ;  /* 0x0000001807087224 */ /* 0x000fc800078e02ff */
[----:B------:R-:W-:-:S03]  /*6a70*/  IMAD R7, R13, R25, R8 ;  /* 0x000000190d077224 */ /* 0x000fc600078e0208 */
[----:B------:R-:W3:Y:S01]  /*6a80*/  LDC R26, c[0x0][0x658] ;  /* 0x00019600ff1a7b82 */ /* 0x000ee20000000800 */
[----:B------:R-:W-:Y:S01]  /*6a90*/  IMAD.IADD R7, R11, 0x1, R7 ;  /* 0x000000010b077824 */ /* 0x000fe200078e0207 */
[----:B0-----:R-:W-:Y:S01]  /*6aa0*/  ISETP.NE.U32.AND P0, PT, R28, RZ, PT ;  /* 0x000000ff1c00720c */ /* 0x001fe20003f05070 */
[----:B------:R-:W-:-:S03]  /*6ab0*/  IMAD.MOV.U32 R11, RZ, RZ, -0x1 ;  /* 0xffffffffff0b7424 */ /* 0x000fc600078e00ff */
        /* <DEDUP_REMOVED lines=8> */
[-C--:B---3--:R-:W-:Y:S02]  /*6b40*/  SHF.L.U32 R10, R11, R26.reuse, RZ ;  /* 0x0000001a0b0a7219 */ /* 0x088fe400000006ff */
[--C-:B------:R-:W-:Y:S02]  /*6b50*/  SHF.R.U64 R24, R22, R26, R7.reuse ;  /* 0x0000001a16187219 */ /* 0x100fe40000001207 */
[----:B------:R-:W-:Y:S02]  /*6b60*/  LOP3.LUT R33, RZ, R10, RZ, 0x33, !PT ;  /* 0x0000000aff217212 */ /* 0x000fe400078e33ff */
[----:B------:R-:W-:Y:S01]  /*6b70*/  SHF.R.U32.HI R11, RZ, R26, R7 ;  /* 0x0000001aff0b7219 */ /* 0x000fe20000011607 */
[----:B------:R-:W3:Y:S01]  /*6b80*/  LDC R30, c[0x0][0x610] ;  /* 0x00018400ff1e7b82 */ /* 0x000ee20000000800 */
[----:B------:R-:W-:Y:S01]  /*6b90*/  IMAD.MOV.U32 R10, RZ, RZ, R24 ;  /* 0x000000ffff0a7224 */ /* 0x000fe200078e0018 */
[----:B------:R-:W-:Y:S06]  /*6ba0*/  @!P0 BRA `(.L_x_165) ;  /* 0x0000000000288947 */ /* 0x000fec0003800000 */
        /* <DEDUP_REMOVED lines=10> */
.L_x_165:
[----:B------:R-:W-:Y:S02]  /*6c50*/  ISETP.NE.AND P0, PT, R2, 0x1, PT ;  /* 0x000000010200780c */ /* 0x000fe40003f05270 */
[----:B-1----:R-:W-:Y:S01]  /*6c60*/  SHF.R.U64 R8, R10, R8, R11 ;  /* 0x000000080a087219 */ /* 0x002fe2000000120b */
[----:B0-----:R-:W-:Y:S01]  /*6c70*/  VIADD R11, R25, 0xffffffff ;  /* 0xffffffff190b7836 */ /* 0x001fe20000000000 */
[----:B------:R-:W-:Y:S02]  /*6c80*/  SHF.L.U32 R31, R31, R26, RZ ;  /* 0x0000001a1f1f7219 */ /* 0x000fe400000006ff */
[----:B------:R-:W-:Y:S01]  /*6c90*/  LOP3.LUT R5, R22, R33, RZ, 0xc0, !PT ;  /* 0x0000002116057212 */ /* 0x000fe200078ec0ff */
[----:B------:R-:W-:-:S04]  /*6ca0*/  IMAD.MOV R7, RZ, RZ, -R8 ;  /* 0x000000ffff077224 */ /* 0x000fc800078e0a08 */
[----:B------:R-:W-:Y:S02]  /*6cb0*/  IMAD R5, R31, R8, R5 ;  /* 0x000000081f057224 */ /* 0x000fe400078e0205 */
[----:B------:R-:W-:Y:S01]  /*6cc0*/  @P0 IMAD R6, R9, R23, R4 ;  /* 0x0000001709060224 */ /* 0x000fe200078e0204 */
[----:B------:R-:W-:Y:S01]  /*6cd0*/  LOP3.LUT R9, R20, R11, RZ, 0xc0, !PT ;  /* 0x0000000b14097212 */ /* 0x000fe200078ec0ff */
[----:B--2---:R-:W-:Y:S02]  /*6ce0*/  IMAD R4, R7, R27, R24 ;  /* 0x0000001b07047224 */ /* 0x004fe400078e0218 */
[----:B---3--:R-:W-:Y:S02]  /*6cf0*/  IMAD R6, R5, R30, R6 ;  /* 0x0000001e05067224 */ /* 0x008fe400078e0206 */
[----:B------:R-:W-:Y:S02]  /*6d00*/  IMAD R5, R4, R25, R9 ;  /* 0x0000001904057224 */ /* 0x000fe400078e0209 */
[----:B------:R-:W-:-:S02]  /*6d10*/  IMAD.MOV.U32 R8, RZ, RZ, 0x1 ;  /* 0x00000001ff087424 */ /* 0x000fc400078e00ff */
[----:B------:R-:W-:Y:S01]  /*6d20*/  IMAD.MOV.U32 R7, RZ, RZ, R21 ;  /* 0x000000ffff077224 */ /* 0x000fe200078e0015 */
[----:B------:R-:W-:Y:S02]  /*6d30*/  SEL R19, R5, R6, !P0 ;  /* 0x0000000605137207 */ /* 0x000fe40004000000 */
[----:B------:R-:W-:-:S07]  /*6d40*/  SEL R12, R6, R5, !P0 ;  /* 0x00000005060c7207 */ /* 0x000fce0004000000 */
.L_x_163:
[----:B------:R-:W-:-:S08]  /*6d50*/  NOP ;  /* 0x0000000000007918 */ /* 0x000fd00000000000 */
[----:B------:R-:W0:-:S00]  /*6d60*/  USETMAXREG.DEALLOC.CTAPOOL 0x28 ;  /* 0x00000028000079c8 */ /* 0x000e0000080e0500 */
[----:B0-----:R-:W-:-:S13]  /*6d70*/  ISETP.NE.AND P0, PT, R3, RZ, PT ;  /* 0x000000ff0300720c */ /* 0x001fda0003f05270 */
[----:B------:R-:W-:Y:S05]  /*6d80*/  @P0 EXIT ;  /* 0x000000000000094d */ /* 0x000fea0003800000 */
[----:B------:R-:W-:Y:S01]  /*6d90*/  LOP3.LUT P0, RZ, R8, 0xff, RZ, 0xc0, !PT ;  /* 0x000000ff08ff7812 */ /* 0x000fe2000780c0ff */
[----:B------:R-:W-:Y:S02]  /*6da0*/  IMAD.MOV.U32 R3, RZ, RZ, 0x1 ;  /* 0x00000001ff037424 */ /* 0x000fe400078e00ff */
[----:B------:R-:W-:-:S10]  /*6db0*/  IMAD.MOV.U32 R13, RZ, RZ, RZ ;  /* 0x000000ffff0d7224 */ /* 0x000fd400078e00ff */
[----:B------:R-:W-:Y:S05]  /*6dc0*/  @!P0 BRA `(.L_x_166) ;  /* 0x0000000c00888947 */ /* 0x000fea0003800000 */
[----:B------:R-:W0:Y:S01]  /*6dd0*/  LDC R3, c[0x0][0x28c] ;  /* 0x0000a300ff037b82 */ /* 0x000e220000000800 */
[----:B------:R-:W-:Y:S01]  /*6de0*/  UMOV UR7, 0x1 ;  /* 0x0000000100077882 */ /* 0x000fe20000000000 */
[----:B------:R-:W-:Y:S01]  /*6df0*/  ULDC UR14, c[0x0][0x658] ;  /* 0x00019600000e7ab9 */ /* 0x000fe20000000800 */
[----:B------:R-:W-:Y:S01]  /*6e00*/  UMOV UR6, 0xffffffff ;  /* 0xffffffff00067882 */ /* 0x000fe20000000000 */
[----:B------:R-:W-:Y:S01]  /*6e10*/  BSSY B0, `(.L_x_166) ;  /* 0x00000dd000007945 */ /* 0x000fe20003800000 */
[----:B------:R-:W-:Y:S01]  /*6e20*/  USHF.L.U32 UR6, UR6, UR14, URZ ;  /* 0x0000000e06067299 */ /* 0x000fe2000800063f */
[----:B------:R-:W-:Y:S01]  /*6e30*/  IMAD.MOV.U32 R11, RZ, RZ, 0x1 ;  /* 0x00000001ff0b7424 */ /* 0x000fe200078e00ff */
[----:B------:R-:W-:Y:S01]  /*6e40*/  LOP3.LUT R10, R18, 0x2, RZ, 0xfc, !PT ;  /* 0x00000002120a7812 */ /* 0x000fe200078efcff */
[----:B------:R-:W1:Y:S01]  /*6e50*/  S2UR UR5, SR_CgaCtaId ;  /* 0x00000000000579c3 */ /* 0x000e620000008800 */
[----:B------:R-:W-:Y:S01]  /*6e60*/  IMAD.MOV.U32 R13, RZ, RZ, RZ ;  /* 0x000000ffff0d7224 */ /* 0x000fe200078e00ff */
[----:B------:R-:W-:Y:S01]  /*6e70*/  ULDC UR13, c[0x0][0x600] ;  /* 0x00018000000d7ab9 */ /* 0x000fe20000000800 */
[----:B------:R-:W-:Y:S01]  /*6e80*/  UMOV UR23, 0x55 ;  /* 0x0000005500177882 */ /* 0x000fe20000000000 */
[----:B------:R-:W-:-:S02]  /*6e90*/  UIADD3 UR13, UR13, -0x1, URZ ;  /* 0xffffffff0d0d7890 */ /* 0x000fc4000fffe03f */
[----:B------:R-:W-:Y:S02]  /*6ea0*/  USHF.L.U32 UR14, UR7, UR14, URZ ;  /* 0x0000000e070e7299 */ /* 0x000fe4000800063f */
[----:B------:R-:W-:Y:S01]  /*6eb0*/  ULOP3.LUT UR21, URZ, UR6, URZ, 0x33, !UPT ;  /* 0x000000063f157292 */ /* 0x000fe2000f8e333f */
[----:B------:R-:W-:Y:S01]  /*6ec0*/  ULDC.64 UR30, c[0x0][0x198] ;  /* 0x00006600001e7ab9 */ /* 0x000fe20000000a00 */
[----:B0-----:R-:W-:-:S05]  /*6ed0*/  VIADD R3, R3, 0x3f ;  /* 0x0000003f03037836 */ /* 0x001fca0000000000 */
[----:B------:R-:W-:Y:S01]  /*6ee0*/  SHF.R.S32.HI R4, RZ, 0x1f, R3 ;  /* 0x0000001fff047819 */ /* 0x000fe20000011403 */
[----:B-1----:R-:W-:-:S03]  /*6ef0*/  ULOP3.LUT UR4, UR5, 0x1, URZ, 0xc0, !UPT ;  /* 0x0000000105047892 */ /* 0x002fc6000f8ec03f */
[----:B------:R-:W-:Y:S01]  /*6f00*/  LEA.HI R4, R4, R3, RZ, 0x6 ;  /* 0x0000000304047211 */ /* 0x000fe200078f30ff */
[----:B------:R-:W-:Y:S01]  /*6f10*/  USHF.R.U32.HI UR34, URZ, 0x1, UR5 ;  /* 0x000000013f227899 */ /* 0x000fe20008011605 */
[----:B------:R-:W-:Y:S01]  /*6f20*/  IMAD.MOV.U32 R3, RZ, RZ, 0x1 ;  /* 0x00000001ff037424 */ /* 0x000fe200078e00ff */
[----:B------:R-:W-:Y:S01]  /*6f30*/  USHF.L.U32 UR15, UR5, 0x6, URZ ;  /* 0x00000006050f7899 */ /* 0x000fe2000800063f */
[----:B------:R-:W-:Y:S01]  /*6f40*/  SHF.R.S32.HI R8, RZ, 0x6, R4 ;  /* 0x00000006ff087819 */ /* 0x000fe20000011404 */
[----:B------:R-:W-:Y:S02]  /*6f50*/  USHF.L.U32 UR35, UR5, 0xc, URZ ;  /* 0x0000000c05237899 */ /* 0x000fe4000800063f */
[----:B------:R-:W-:Y:S02]  /*6f60*/  ULOP3.LUT UR5, UR5, 0xfffffffe, URZ, 0xc0, !UPT ;  /* 0xfffffffe05057892 */ /* 0x000fe4000f8ec03f */
[----:B------:R-:W-:Y:S01]  /*6f70*/  UISETP.GT.U32.AND UP0, UPT, UR4, 0xffff, UPT ;  /* 0x0000ffff0400788c */ /* 0x000fe2000bf04070 */
[----:B------:R-:W-:Y:S01]  /*6f80*/  VIADD R9, R8, 0x1 ;  /* 0x0000000108097836 */ /* 0x000fe20000000000 */
[----:B------:R-:W-:-:S02]  /*6f90*/  USHF.L.U32 UR22, UR7, UR5, URZ ;  /* 0x0000000507167299 */ /* 0x000fc4000800063f */
[----:B------:R-:W-:Y:S02]  /*6fa0*/  ULOP3.LUT UR5, UR5, 0x1, URZ, 0xfc, !UPT ;  /* 0x0000000105057892 */ /* 0x000fe4000f8efc3f */
[----:B------:R-:W-:Y:S02]  /*6fb0*/  USEL UR4, UR4, 0xffff, !UP0 ;  /* 0x0000ffff04047887 */ /* 0x000fe4000c000000 */
[----:B------:R-:W-:Y:S02]  /*6fc0*/  USHF.L.U32 UR5, UR7, UR5, URZ ;  /* 0x0000000507057299 */ /* 0x000fe4000800063f */
[----:B------:R-:W-:Y:S02]  /*6fd0*/  ULOP3.LUT UR4, UR4, 0xffff, URZ, 0xc0, !UPT ;  /* 0x0000ffff04047892 */ /* 0x000fe4000f8ec03f */
[----:B------:R-:W-:Y:S02]  /*6fe0*/  USHF.L.U32 UR38, UR34, 0x4, URZ ;  /* 0x0000000422267899 */ /* 0x000fe4000800063f */
[----:B------:R-:W-:-:S02]  /*6ff0*/  ULOP3.LUT UR15, UR15, 0x40, URZ, 0xc0, !UPT ;  /* 0x000000400f0f7892 */ /* 0x000fc4000f8ec03f */
[----:B------:R-:W-:Y:S02]  /*7000*/  ULOP3.LUT UR22, UR22, UR5, URZ, 0xfc, !UPT ;  /* 0x0000000516167292 */ /* 0x000fe4000f8efc3f */
[----:B------:R-:W-:-:S12]  /*7010*/  USHF.L.U32 UR23, UR23, UR4, URZ ;  /* 0x0000000417177299 */ /* 0x000fd8000800063f */
.L_x_177:
[----:B------:R-:W-:-:S03]  /*7020*/  UMOV UR4, 0xffffffff ;  /* 0xffffffff00047882 */ /* 0x000fc60000000000 */
[----:B------:R-:W-:Y:S05]  /*7030*/  BRA.DIV UR4, `(.L_x_167) ;  /* 0x0000000e04b07947 */ /* 0x000fea000b800000 */
[----:B------:R-:W-:-:S13]  /*7040*/  ELECT P6, URZ, PT ;  /* 0x00000000003f782f */ /* 0x000fda00038c0000 */
.L_x_187:
[----:B------:R-:W-:Y:S04]  /*7050*/  BSSY B1, `(.L_x_168) ;  /* 0x0000046000017945 */ /* 0x000fe80003800000 */
[----:B------:R-:W-:Y:S05]  /*7060*/  @!P6 BRA `(.L_x_169) ;  /* 0x000000040010e947 */ /* 0x000fea0003800000 */
[----:B------:R-:W0:Y:S02]  /*7070*/  LDC R4, c[0x0][0x28c] ;  /* 0x0000a300ff047b82 */ /* 0x000e240000000800 */
[----:B0-----:R-:W-:-:S13]  /*7080*/  ISETP.GE.AND P0, PT, R4, 0x1, PT ;  /* 0x000000010400780c */ /* 0x001fda0003f06270 */
[----:B------:R-:W-:Y:S05]  /*7090*/  @!P0 BRA `(.L_x_169) ;  /* 0x0000000400048947 */ /* 0x000fea0003800000 */
[----:B------:R-:W-:Y:S01]  /*70a0*/  IMAD.SHL.U32 R15, R12, 0x80, RZ ;  /* 0x000000800c0f7824 */ /* 0x000fe200078e00ff */
[----:B------:R-:W-:Y:S01]  /*70b0*/  LEA R19, R19, UR15, 0x7 ;  /* 0x0000000f13137c11 */ /* 0x000fe2000f8e38ff */
[----:B------:R-:W-:Y:S02]  /*70c0*/  IMAD.MOV.U32 R20, RZ, RZ, RZ ;  /* 0x000000ffff147224 */ /* 0x000fe400078e00ff */
[----:B------:R-:W-:Y:S02]  /*70d0*/  IMAD.U32 R22, RZ, RZ, UR38 ;  /* 0x00000026ff167e24 */ /* 0x000fe4000f8e00ff */
[----:B------:R-:W-:Y:S02]  /*70e0*/  IMAD.MOV.U32 R4, RZ, RZ, R9 ;  /* 0x000000ffff047224 */ /* 0x000fe400078e0009 */
[----:B------:R-:W-:Y:S02]  /*70f0*/  IMAD.MOV.U32 R5, RZ, RZ, R3 ;  /* 0x000000ffff057224 */ /* 0x000fe400078e0003 */
[----:B------:R-:W-:-:S02]  /*7100*/  IMAD.MOV.U32 R6, RZ, RZ, R13 ;  /* 0x000000ffff067224 */ /* 0x000fc400078e000d */
[----:B------:R-:W-:-:S07]  /*7110*/  VIADD R24, R15, 0x40 ;  /* 0x000000400f187836 */ /* 0x000fce0000000000 */
.L_x_172:
[----:B------:R-:W0:Y:S01]  /*7120*/  S2R R21, SR_CgaCtaId ;  /* 0x0000000000157919 */ /* 0x000e220000008800 */
[----:B------:R-:W-:Y:S02]  /*7130*/  MOV R12, 0x400 ;  /* 0x00000400000c7802 */ /* 0x000fe40000000f00 */
[----:B------:R-:W-:-:S13]  /*7140*/  ISETP.NE.AND P1, PT, R0, RZ, PT ;  /* 0x000000ff0000720c */ /* 0x000fda0003f25270 */
[----:B------:R-:W1:Y:S01]  /*7150*/  @!P1 LDC R14, c[0x0][0x500] ;  /* 0x00014000ff0e9b82 */ /* 0x000e620000000800 */
[----:B0-----:R-:W-:Y:S02]  /*7160*/  LEA R23, R21, R12, 0x18 ;  /* 0x0000000c15177211 */ /* 0x001fe400078ec0ff */
[----:B------:R-:W-:-:S03]  /*7170*/  SHF.L.U32 R12, R5, 0x1f, RZ ;  /* 0x0000001f050c7819 */ /* 0x000fc600000006ff */
[----:B------:R-:W-:-:S04]  /*7180*/  IMAD R21, R6, 0x8, R23 ;  /* 0x0000000806157824 */ /* 0x000fc800078e0217 */
[----:B------:R-:W0:Y:S02]  /*7190*/  SYNCS.PHASECHK.TRANS64.TRYWAIT P0, [R21+URZ+0x18], R12 ;  /* 0x0000180c150075a7 */ /* 0x000e24000800017f */
[----:B01----:R-:W-:Y:S05]  /*71a0*/  @!P0 BRA `(.L_x_170) ;  /* 0x0000000c00748947 */ /* 0x003fea0003800000 */
.L_x_188:
[----:B0-----:R-:W-:Y:S01]  /*71b0*/  PRMT R12, R10, 0x9910, RZ ;  /* 0x000099100a0c7816 */ /* 0x001fe200000000ff */
[----:B------:R0:W-:Y:S03]  /*71c0*/  @!P1 SYNCS.ARRIVE.TRANS64 RZ, [R21+URZ], R14 ;  /* 0x0000000e15ff99a7 */ /* 0x0001e6000800003f */
[----:B------:R-:W-:-:S13]  /*71d0*/  ISETP.NE.AND P0, PT, R12, 0x2, PT ;  /* 0x000000020c00780c */ /* 0x000fda0003f05270 */
[----:B0-----:R-:W-:Y:S05]  /*71e0*/  @P0 BRA `(.L_x_171) ;  /* 0x0000000000040947 */ /* 0x001fea0003800000 */
[----:B------:R-:W-:Y:S01]  /*71f0*/  BPT.TRAP 0x1 ;  /* 0x000000040000795c */ /* 0x000fe20000300000 */
.L_x_171:
[----:B------:R-:W-:Y:S01]  /*7200*/  R2UR UR8, R6 ;  /* 0x00000000060872ca */ /* 0x000fe200000e0000 */
[----:B------:R-:W-:Y:S01]  /*7210*/  UIADD3 UR6, UP0, UR30, 0xf0, URZ ;  /* 0x000000f01e067890 */ /* 0x000fe2000ff1e03f */
[----:B------:R-:W-:Y:S01]  /*7220*/  R2UR UR12, R23 ;  /* 0x00000000170c72ca */ /* 0x000fe200000e0000 */
[----:B------:R-:W-:Y:S01]  /*7230*/  UPRMT UR29, URZ, 0x5410, UR23 ;  /* 0x000054103f1d7896 */ /* 0x000fe20008000017 */
[----:B------:R-:W-:Y:S01]  /*7240*/  R2UR UR25, R21 ;  /* 0x00000000151972ca */ /* 0x000fe200000e0000 */
[----:B------:R-:W-:Y:S01]  /*7250*/  UIADD3.X UR7, URZ, UR31, URZ, UP0, !UPT ;  /* 0x0000001f3f077290 */ /* 0x000fe200087fe43f */
[----:B------:R-:W-:Y:S01]  /*7260*/  R2UR UR27, R22 ;  /* 0x00000000161b72ca */ /* 0x000fe200000e0000 */
[----:B------:R-:W-:Y:S01]  /*7270*/  VIADD R4, R4, 0xffffffff ;  /* 0xffffffff04047836 */ /* 0x000fe20000000000 */
[----:B------:R-:W-:Y:S01]  /*7280*/  R2UR UR28, R7 ;  /* 0x00000000071c72ca */ /* 0x000fe200000e0000 */
[----:B------:R-:W-:Y:S01]  /*7290*/  UMOV UR4, 0x0 ;  /* 0x0000000000047882 */ /* 0x000fe20000000000 */
[----:B------:R-:W-:Y:S01]  /*72a0*/  R2UR UR26, R15 ;  /* 0x000000000f1a72ca */ /* 0x000fe200000e0000 */
[----:B------:R-:W-:Y:S01]  /*72b0*/  UMOV UR5, 0x10000000 ;  /* 0x1000000000057882 */ /* 0x000fe20000000000 */
[----:B------:R-:W-:Y:S01]  /*72c0*/  R2UR UR18, R24 ;  /* 0x00000000181272ca */ /* 0x000fe200000e0000 */
[----:B------:R-:W-:Y:S01]  /*72d0*/  USHF.L.U32 UR8, UR8, 0xd, URZ ;  /* 0x0000000d08087899 */ /* 0x000fe2000800063f */
[----:B------:R-:W-:Y:S01]  /*72e0*/  R2UR UR10, R20 ;  /* 0x00000000140a72ca */ /* 0x000fe200000e0000 */
[----:B------:R-:W-:Y:S01]  /*72f0*/  UIADD3 UR32, UP1, UR30, 0x1f0, URZ ;  /* 0x000001f01e207890 */ /* 0x000fe2000ff3e03f */
[----:B------:R-:W-:Y:S01]  /*7300*/  R2UR UR11, R19 ;  /* 0x00000000130b72ca */ /* 0x000fe200000e0000 */
[----:B------:R-:W-:Y:S01]  /*7310*/  ULEA UR9, UR34, UR8, 0xa ;  /* 0x0000000822097291 */ /* 0x000fe2000f8e503f */
[----:B------:R-:W-:Y:S01]  /*7320*/  ISETP.GT.AND P1, PT, R4, 0x1, PT ;  /* 0x000000010400780c */ /* 0x000fe20003f24270 */
[----:B------:R-:W-:Y:S01]  /*7330*/  ULOP3.LUT UR8, UR8, 0x1000, UR35, 0xf8, !UPT ;  /* 0x0000100008087892 */ /* 0x000fe2000f8ef823 */
[----:B------:R-:W-:Y:S01]  /*7340*/  VIADD R6, R6, 0x1 ;  /* 0x0000000106067836 */ /* 0x000fe20000000000 */
[----:B------:R-:W-:Y:S01]  /*7350*/  ULEA UR9, UR9, UR12, 0x1 ;  /* 0x0000000c09097291 */ /* 0x000fe2000f8e083f */
[----:B------:R-:W-:Y:S01]  /*7360*/  VIADD R20, R20, 0x40 ;  /* 0x0000004014147836 */ /* 0x000fe20000000000 */
[----:B------:R-:W-:Y:S01]  /*7370*/  ULEA UR8, UR8, UR12, 0x1 ;  /* 0x0000000c08087291 */ /* 0x000fe2000f8e083f */
[----:B------:R-:W-:Y:S01]  /*7380*/  VIADD R22, R22, 0x40 ;  /* 0x0000004016167836 */ /* 0x000fe20000000000 */
[----:B------:R-:W-:Y:S01]  /*7390*/  UIADD3 UR24, UR9, 0x100, URZ ;  /* 0x0000010009187890 */ /* 0x000fe2000fffe03f */
[----:B------:R-:W-:Y:S01]  /*73a0*/  ISETP.NE.AND P0, PT, R6, 0x3, PT ;  /* 0x000000030600780c */ /* 0x000fe20003f05270 */
[----:B------:R-:W-:Y:S01]  /*73b0*/  UIADD3 UR16, UR9, 0x2100, URZ ;  /* 0x0000210009107890 */ /* 0x000fe2000fffe03f */
[----:B------:R-:W-:Y:S01]  /*73c0*/  UMOV UR17, UR25 ;  /* 0x0000001900117c82 */ /* 0x000fe20008000000 */
[----:B------:R-:W-:Y:S01]  /*73d0*/  UMOV UR19, UR27 ;  /* 0x0000001b00137c82 */ /* 0x000fe20008000000 */
[----:B------:R-:W-:Y:S01]  /*73e0*/  UMOV UR20, UR28 ;  /* 0x0000001c00147c82 */ /* 0x000fe20008000000 */
[----:B------:R-:W-:Y:S01]  /*73f0*/  UIADD3.X UR33, URZ, UR31, URZ, UP1, !UPT ;  /* 0x0000001f3f217290 */ /* 0x000fe20008ffe43f */
[----:B------:R-:W-:-:S02]  /*7400*/  SEL R12, RZ, 0x1, P0 ;  /* 0x00000001ff0c7807 */ /* 0x000fc40000000000 */
[----:B------:R-:W-:Y:S01]  /*7410*/  UTMALDG.3D.MULTICAST [UR24], [UR6], UR29, desc[UR4] ;  /* 0x00000418060073b4 */ /* 0x000fe2000801181d */
[----:B------:R-:W-:Y:S01]  /*7420*/  UIADD3 UR8, UR8, 0xc100, URZ ;  /* 0x0000c10008087890 */ /* 0x000fe2000fffe03f */
[----:B------:R-:W-:Y:S01]  /*7430*/  SEL R6, R6, RZ, P0 ;  /* 0x000000ff06067207 */ /* 0x000fe20000000000 */
[----:B------:R-:W-:Y:S01]  /*7440*/  UMOV UR9, UR25 ;  /* 0x0000001900097c82 */ /* 0x000fe20008000000 */
[----:B------:R-:W-:Y:S01]  /*7450*/  UMOV UR12, UR28 ;  /* 0x0000001c000c7c82 */ /* 0x000fe20008000000 */
[----:B------:R-:W-:Y:S01]  /*7460*/  LOP3.LUT R5, R5, R12, RZ, 0x3c, !PT ;  /* 0x0000000c05057212 */ /* 0x000fe200078e3cff */
[----:B------:R0:W-:Y:S02]  /*7470*/  UTMALDG.3D.MULTICAST [UR16], [UR6], UR29, desc[UR4] ;  /* 0x00000410060073b4 */ /* 0x0001e4000801181d */
[----:B0-----:R-:W-:-:S09]  /*7480*/  UPRMT UR6, URZ, 0x5410, UR22 ;  /* 0x000054103f067896 */ /* 0x001fd20008000016 */
[----:B------:R0:W-:Y:S02]  /*7490*/  UTMALDG.3D.MULTICAST [UR8], [UR32], UR6, desc[UR4] ;  /* 0x00000408200073b4 */ /* 0x0001e40008011806 */
[----:B0-----:R-:W-:Y:S05]  /*74a0*/  @P1 BRA `(.L_x_172) ;  /* 0xfffffffc001c1947 */ /* 0x001fea000383ffff */
.L_x_169:
[----:B------:R-:W-:Y:S05]  /*74b0*/  BSYNC B1 ;  /* 0x0000000000017941 */ /* 0x000fea0003800000 */
.L_x_168:
[----:B------:R-:W-:Y:S01]  /*74c0*/  LOP3.LUT P1, RZ, R11, 0xff, RZ, 0xc0, !PT ;  /* 0x000000ff0bff7812 */ /* 0x000fe2000782c0ff */
[C---:B------:R-:W-:Y:S01]  /*74d0*/  IMAD.IADD R13, R8.reuse, 0x1, R13 ;  /* 0x00000001080d7824 */ /* 0x040fe200078e020d */
[----:B------:R-:W-:Y:S01]  /*74e0*/  ULDC.64 UR4, c[0x0][0x650] ;  /* 0x0001940000047ab9 */ /* 0x000fe20000000a00 */
[C---:B------:R-:W-:Y:S01]  /*74f0*/  ISETP.GE.U32.AND P2, PT, R8.reuse, 0x3, PT ;  /* 0x000000030800780c */ /* 0x040fe20003f46070 */
[----:B------:R-:W-:Y:S01]  /*7500*/  BSSY B1, `(.L_x_173) ;  /* 0x000006b000017945 */ /* 0x000fe20003800000 */
[----:B------:R-:W-:Y:S01]  /*7510*/  IMAD.MOV.U32 R12, RZ, RZ, -0x1 ;  /* 0xffffffffff0c7424 */ /* 0x000fe200078e00ff */
[----:B------:R-:W-:Y:S01]  /*7520*/  ISETP.GT.U32.AND P0, PT, R13, 0x2, PT ;  /* 0x000000020d00780c */ /* 0x000fe20003f04070 */
[----:B------:R-:W-:Y:S01]  /*7530*/  IMAD.MOV.U32 R19, RZ, RZ, -0x1 ;  /* 0xffffffffff137424 */ /* 0x000fe200078e00ff */
[----:B------:R-:W-:Y:S01]  /*7540*/  PRMT R11, RZ, 0x7610, R11 ;  /* 0x00007610ff0b7816 */ /* 0x000fe2000000000b */
[----:B------:R-:W-:Y:S01]  /*7550*/  IMAD.MOV.U32 R7, RZ, RZ, -0x1 ;  /* 0xffffffffff077424 */ /* 0x000fe200078e00ff */
[----:B------:R-:W-:-:S03]  /*7560*/  ISETP.LT.U32.AND P0, PT, R8, 0x3, P0 ;  /* 0x000000030800780c */ /* 0x000fc60000701070 */
[----:B------:R-:W0:Y:S01]  /*7570*/  @P1 S2R R5, SR_CgaCtaId ;  /* 0x0000000000051919 */ /* 0x000e220000008800 */
[----:B------:R-:W-:-:S04]  /*7580*/  @P1 MOV R4, 0x400 ;  /* 0x0000040000041802 */ /* 0x000fc80000000f00 */
[----:B0-----:R-:W-:Y:S01]  /*7590*/  @P1 LEA R6, R5, R4, 0x18 ;  /* 0x0000000405061211 */ /* 0x001fe200078ec0ff */
[----:B------:R-:W-:Y:S01]  /*75a0*/  IMAD.WIDE.U32 R4, R13, -0x55555555, RZ ;  /* 0xaaaaaaab0d047825 */ /* 0x000fe200078e00ff */
[----:B------:R-:W-:Y:S02]  /*75b0*/  SEL R4, RZ, 0x1, !P0 ;  /* 0x00000001ff047807 */ /* 0x000fe40004000000 */
[----:B------:R0:W-:Y:S01]  /*75c0*/  @P1 SYNCS.ARRIVE.TRANS64.A1T0 RZ, [R6+URZ+0x48], RZ ;  /* 0x000048ff06ff19a7 */ /* 0x0001e2000810003f */
[----:B------:R-:W-:Y:S02]  /*75d0*/  IADD3 R16, P1, R16, UR36, RZ ;  /* 0x0000002410107c10 */ /* 0x000fe4000ff3e0ff */
[----:B------:R-:W-:Y:S02]  /*75e0*/  LOP3.LUT R3, R3, R4, RZ, 0x3c, !PT ;  /* 0x0000000403037212 */ /* 0x000fe400078e3cff */
[----:B------:R-:W-:Y:S02]  /*75f0*/  IADD3.X R17, R17, UR42, RZ, P1, !PT ;  /* 0x0000002a11117c10 */ /* 0x000fe40008ffe4ff */
[----:B------:R-:W-:-:S02]  /*7600*/  ISETP.GE.U32.AND P0, PT, R16, UR4, PT ;  /* 0x0000000410007c0c */ /* 0x000fc4000bf06070 */
[----:B0-----:R-:W-:Y:S02]  /*7610*/  SHF.R.U32.HI R6, RZ, 0x1, R5 ;  /* 0x00000001ff067819 */ /* 0x001fe40000011605 */
[----:B------:R-:W-:Y:S02]  /*7620*/  ISETP.GE.U32.AND.EX P0, PT, R17, UR5, PT, P0 ;  /* 0x0000000511007c0c */ /* 0x000fe4000bf06100 */
[----:B------:R-:W-:Y:S01]  /*7630*/  @P2 LOP3.LUT R3, R3, 0x1, R6, 0x78, !PT ;  /* 0x0000000103032812 */ /* 0x000fe200078e7806 */
[----:B------:R-:W-:Y:S01]  /*7640*/  IMAD R13, R6, -0x3, R13 ;  /* 0xfffffffd060d7824 */ /* 0x000fe200078e020d */
[----:B------:R-:W-:-:S09]  /*7650*/  PRMT R4, RZ, 0x7610, R4 ;  /* 0x00007610ff047816 */ /* 0x000fd20000000004 */
[----:B------:R-:W-:Y:S05]  /*7660*/  @P0 BRA `(.L_x_174) ;  /* 0x0000000400500947 */ /* 0x000fea0003800000 */
[----:B------:R-:W0:Y:S01]  /*7670*/  S2R R15, SR_CTAID.X ;  /* 0x00000000000f7919 */ /* 0x000e220000002500 */
[----:B------:R-:W-:Y:S01]  /*7680*/  ULDC.64 UR4, c[0x0][0x628] ;  /* 0x00018a0000047ab9 */ /* 0x000fe20000000a00 */
[----:B------:R-:W1:Y:S01]  /*7690*/  LDC R20, c[0x0][0x144] ;  /* 0x00005100ff147b82 */ /* 0x000e620000000800 */
[----:B------:R-:W-:Y:S01]  /*76a0*/  ISETP.NE.U32.AND P0, PT, RZ, UR4, PT ;  /* 0x00000004ff007c0c */ /* 0x000fe2000bf05070 */
[----:B------:R-:W2:Y:S01]  /*76b0*/  S2R R12, SR_CTAID.Y ;  /* 0x00000000000c7919 */ /* 0x000ea20000002600 */
[----:B------:R-:W-:Y:S01]  /*76c0*/  ULDC UR6, c[0x0][0x150] ;  /* 0x0000540000067ab9 */ /* 0x000fe20000000800 */
[----:B------:R-:W-:Y:S01]  /*76d0*/  ULDC UR7, c[0x0][0x630] ;  /* 0x00018c0000077ab9 */ /* 0x000fe20000000800 */
[----:B------:R-:W-:Y:S01]  /*76e0*/  ISETP.NE.AND.EX P0, PT, RZ, UR5, PT, P0 ;  /* 0x00000005ff007c0c */ /* 0x000fe2000bf05300 */
[----:B------:R-:W-:Y:S01]  /*76f0*/  IMAD.MOV.U32 R4, RZ, RZ, R16 ;  /* 0x000000ffff047224 */ /* 0x000fe200078e0010 */
[----:B0-----:R-:W-:-:S05]  /*7700*/  I2FP.F32.U32 R5, R15 ;  /* 0x0000000f00057245 */ /* 0x001fca0000201000 */
[----:B------:R-:W-:Y:S01]  /*7710*/  FMUL R21, R5, UR6 ;  /* 0x0000000605157c20 */ /* 0x000fe20008400000 */
[----:B------:R-:W-:-:S05]  /*7720*/  IMAD.MOV.U32 R5, RZ, RZ, R17 ;  /* 0x000000ffff057224 */ /* 0x000fca00078e0011 */
[----:B--2---:R-:W-:Y:S05]  /*7730*/  @!P0 BRA `(.L_x_175) ;  /* 0x0000000000288947 */ /* 0x004fea0003800000 */
[----:B------:R-:W-:Y:S02]  /*7740*/  ULDC UR6, c[0x0][0x634] ;  /* 0x00018d0000067ab9 */ /* 0x000fe40000000800 */
[----:B------:R-:W-:-:S05]  /*7750*/  IADD3 R5, P0, R16, UR6, RZ ;  /* 0x0000000610057c10 */ /* 0x000fca000ff1e0ff */
[----:B------:R-:W-:-:S04]  /*7760*/  IMAD.X R19, RZ, RZ, R17, P0 ;  /* 0x000000ffff137224 */ /* 0x000fc800000e0611 */
[----:B------:R-:W-:-:S04]  /*7770*/  IMAD.WIDE.U32 R6, R19, UR4, RZ ;  /* 0x0000000413067c25 */ /* 0x000fc8000f8e00ff */
[----:B------:R-:W-:-:S04]  /*7780*/  IMAD.WIDE.U32 R6, P0, R5, UR5, R6 ;  /* 0x0000000505067c25 */ /* 0x000fc8000f800006 */
[----:B------:R-:W-:-:S04]  /*7790*/  IMAD.WIDE.U32 R4, R5, UR4, RZ ;  /* 0x0000000405047c25 */ /* 0x000fc8000f8e00ff */
[----:B------:R-:W-:Y:S01]  /*77a0*/  IMAD.MOV.U32 R4, RZ, RZ, R7 ;  /* 0x000000ffff047224 */ /* 0x000fe200078e0007 */
[----:B------:R-:W-:Y:S01]  /*77b0*/  IADD3 RZ, P1, R5, R6, RZ ;  /* 0x0000000605ff7210 */ /* 0x000fe20007f3e0ff */
[----:B------:R-:W-:-:S04]  /*77c0*/  IMAD.X R5, RZ, RZ, RZ, P0 ;  /* 0x000000ffff057224 */ /* 0x000fc800000e06ff */
[----:B------:R-:W-:-:S08]  /*77d0*/  IMAD.WIDE.U32.X R4, R19, UR5, R4, P1 ;  /* 0x0000000513047c25 */ /* 0x000fd000088e0404 */
.L_x_175:
[--C-:B------:R-:W-:Y:S01]  /*77e0*/  SHF.R.U64 R14, R4, UR7, R5.reuse ;  /* 0x00000007040e7c19 */ /* 0x100fe20008001205 */
[----:B------:R-:W0:Y:S01]  /*77f0*/  F2I.U32.TRUNC.NTZ R21, R21 ;  /* 0x0000001500157305 */ /* 0x000e22000020f000 */
[----:B------:R-:W-:Y:S01]  /*7800*/  SHF.R.U32.HI R4, RZ, UR7, R5 ;  /* 0x00000007ff047c19 */ /* 0x000fe20008011605 */
[----:B------:R-:W-:Y:S01]  /*7810*/  ULDC.64 UR4, c[0x0][0x620] ;  /* 0x0001880000047ab9 */ /* 0x000fe20000000a00 */
[----:B------:R-:W-:Y:S01]  /*7820*/  IADD3 R7, P0, RZ, -R14, RZ ;  /* 0x8000000eff077210 */ /* 0x000fe20007f1e0ff */
[----:B------:R-:W-:-:S04]  /*7830*/  ULDC.64 UR6, c[0x0][0x640] ;  /* 0x0001900000067ab9 */ /* 0x000fc80000000a00 */
[----:B------:R-:W-:Y:S01]  /*7840*/  IMAD.X R4, RZ, RZ, ~R4, P0 ;  /* 0x000000ffff047224 */ /* 0x000fe200000e0e04 */
[----:B------:R-:W-:-:S03]  /*7850*/  ISETP.NE.U32.AND P0, PT, RZ, UR6, PT ;  /* 0x00000006ff007c0c */ /* 0x000fc6000bf05070 */
[----:B------:R-:W-:Y:S01]  /*7860*/  IMAD R6, R4, UR4, RZ ;  /* 0x0000000404067c24 */ /* 0x000fe2000f8e02ff */
[----:B------:R-:W-:Y:S01]  /*7870*/  ISETP.NE.AND.EX P0, PT, RZ, UR7, PT, P0 ;  /* 0x00000007ff007c0c */ /* 0x000fe2000bf05300 */
[----:B------:R-:W-:Y:S01]  /*7880*/  IMAD.WIDE.U32 R4, R7, UR4, R16 ;  /* 0x0000000407047c25 */ /* 0x000fe2000f8e0010 */
[----:B------:R-:W-:-:S03]  /*7890*/  ULDC UR4, c[0x0][0x618] ;  /* 0x0001860000047ab9 */ /* 0x000fc60000000800 */
[----:B------:R-:W-:Y:S01]  /*78a0*/  IMAD R7, R7, UR5, R6 ;  /* 0x0000000507077c24 */ /* 0x000fe2000f8e0206 */
[----:B------:R-:W-:Y:S01]  /*78b0*/  ULDC UR5, c[0x0][0x154] ;  /* 0x0000550000057ab9 */ /* 0x000fe20000000800 */
[----:B0-----:R-:W-:Y:S02]  /*78c0*/  IMAD.MOV R6, RZ, RZ, -R21 ;  /* 0x000000ffff067224 */ /* 0x001fe400078e0a15 */
[----:B------:R-:W0:Y:S01]  /*78d0*/  LDC R21, c[0x0][0x148] ;  /* 0x00005200ff157b82 */ /* 0x000e220000000800 */
[----:B------:R-:W-:Y:S02]  /*78e0*/  IMAD.IADD R5, R5, 0x1, R7 ;  /* 0x0000000105057824 */ /* 0x000fe400078e0207 */
[----:B-1----:R-:W-:Y:S01]  /*78f0*/  IMAD R15, R20, R6, R15 ;  /* 0x00000006140f7224 */ /* 0x002fe200078e020f */
[----:B------:R-:W-:Y:S02]  /*7900*/  I2FP.F32.U32 R6, R12 ;  /* 0x0000000c00067245 */ /* 0x000fe40000201000 */
[----:B------:R-:W-:-:S02]  /*7910*/  SHF.R.U64 R19, R4, UR4, R5 ;  /* 0x0000000404137c19 */ /* 0x000fc40008001205 */
[----:B------:R-:W-:Y:S01]  /*7920*/  SHF.R.U32.HI R4, RZ, UR4, R5 ;  /* 0x00000004ff047c19 */ /* 0x000fe20008011605 */
[----:B------:R-:W-:Y:S01]  /*7930*/  FMUL R6, R6, UR5 ;  /* 0x0000000506067c20 */ /* 0x000fe20008400000 */
[----:B------:R-:W-:Y:S02]  /*7940*/  ULDC UR4, c[0x0][0x608] ;  /* 0x0001820000047ab9 */ /* 0x000fe40000000800 */
[--C-:B------:R-:W-:Y:S01]  /*7950*/  SHF.R.U64 R22, R19, UR4, R4.reuse ;  /* 0x0000000413167c19 */ /* 0x100fe20008001204 */
[----:B------:R1:W2:Y:S01]  /*7960*/  F2I.U32.TRUNC.NTZ R24, R6 ;  /* 0x0000000600187305 */ /* 0x0002a2000020f000 */
[----:B------:R-:W-:Y:S01]  /*7970*/  SHF.R.U32.HI R5, RZ, UR4, R4 ;  /* 0x00000004ff057c19 */ /* 0x000fe20008011604 */
[----:B------:R-:W-:-:S03]  /*7980*/  ULDC UR4, c[0x0][0x658] ;  /* 0x0001960000047ab9 */ /* 0x000fc60000000800 */
[--C-:B------:R-:W-:Y:S02]  /*7990*/  SHF.R.U64 R20, R22, UR4, R5.reuse ;  /* 0x0000000416147c19 */ /* 0x100fe40008001205 */
[----:B------:R-:W-:-:S03]  /*79a0*/  SHF.R.U32.HI R23, RZ, UR4, R5 ;  /* 0x00000004ff177c19 */ /* 0x000fc60008011605 */
[----:B------:R-:W-:Y:S02]  /*79b0*/  IMAD.MOV.U32 R4, RZ, RZ, R20 ;  /* 0x000000ffff047224 */ /* 0x000fe400078e0014 */
[----:B------:R-:W-:Y:S01]  /*79c0*/  IMAD.MOV.U32 R5, RZ, RZ, R23 ;  /* 0x000000ffff057224 */ /* 0x000fe200078e0017 */
[----:B-1----:R-:W-:Y:S06]  /*79d0*/  @!P0 BRA `(.L_x_176) ;  /* 0x0000000000288947 */ /* 0x002fec0003800000 */
        /* <DEDUP_REMOVED lines=10> */
.L_x_176:
[----:B------:R-:W-:Y:S01]  /*7a80*/  ISETP.NE.AND P0, PT, R2, 0x1, PT ;  /* 0x000000010200780c */ /* 0x000fe20003f05270 */
[----:B------:R-:W-:Y:S01]  /*7a90*/  ULDC UR4, c[0x0][0x648] ;  /* 0x0001920000047ab9 */ /* 0x000fe20000000800 */
[----:B------:R-:W-:Y:S01]  /*7aa0*/  LOP3.LUT R22, R22, UR21, RZ, 0xc0, !PT ;  /* 0x0000001516167c12 */ /* 0x000fe2000f8ec0ff */
[----:B--2---:R-:W-:Y:S01]  /*7ab0*/  IMAD.MOV R24, RZ, RZ, -R24 ;  /* 0x000000ffff187224 */ /* 0x004fe200078e0a18 */
[----:B------:R-:W-:Y:S01]  /*7ac0*/  SHF.R.U64 R5, R4, UR4, R5 ;  /* 0x0000000404057c19 */ /* 0x000fe20008001205 */
[----:B------:R-:W-:Y:S01]  /*7ad0*/  ULDC UR4, c[0x0][0x638] ;  /* 0x00018e0000047ab9 */ /* 0x000fe20000000800 */
[----:B------:R-:W-:Y:S01]  /*7ae0*/  LOP3.LUT R19, R19, UR13, RZ, 0xc0, !PT ;  /* 0x0000000d13137c12 */ /* 0x000fe2000f8ec0ff */
[----:B------:R-:W-:Y:S01]  /*7af0*/  ULDC UR5, c[0x0][0x610] ;  /* 0x0001840000057ab9 */ /* 0x000fe20000000800 */
[----:B------:R-:W-:Y:S02]  /*7b00*/  IMAD.MOV.U32 R4, RZ, RZ, 0x1 ;  /* 0x00000001ff047424 */ /* 0x000fe400078e00ff */
[----:B------:R-:W-:-:S02]  /*7b10*/  IMAD.MOV R7, RZ, RZ, -R5 ;  /* 0x000000ffff077224 */ /* 0x000fc400078e0a05 */
[----:B------:R-:W-:Y:S02]  /*7b20*/  IMAD R22, R5, UR14, R22 ;  /* 0x0000000e05167c24 */ /* 0x000fe4000f8e0216 */
[----:B0-----:R-:W-:Y:S02]  /*7b30*/  @P0 IMAD R15, R21, R24, R12 ;  /* 0x00000018150f0224 */ /* 0x001fe400078e020c */
[----:B------:R-:W-:Y:S01]  /*7b40*/  IMAD R20, R7, UR4, R20 ;  /* 0x0000000407147c24 */ /* 0x000fe2000f8e0214 */
[----:B------:R-:W-:Y:S01]  /*7b50*/  ULDC UR4, c[0x0][0x600] ;  /* 0x0001800000047ab9 */ /* 0x000fe20000000800 */
[----:B------:R-:W-:Y:S02]  /*7b60*/  IMAD R15, R22, UR5, R15 ;  /* 0x00000005160f7c24 */ /* 0x000fe4000f8e020f */
[----:B------:R-:W-:Y:S02]  /*7b70*/  IMAD R20, R20, UR4, R19 ;  /* 0x0000000414147c24 */ /* 0x000fe4000f8e0213 */
[----:B------:R-:W-:-:S03]  /*7b80*/  IMAD.MOV.U32 R7, RZ, RZ, R14 ;  /* 0x000000ffff077224 */ /* 0x000fc600078e000e */
[----:B------:R-:W-:Y:S02]  /*7b90*/  SEL R19, R20, R15, !P0 ;  /* 0x0000000f14137207 */ /* 0x000fe40004000000 */
[----:B------:R-:W-:-:S07]  /*7ba0*/  SEL R12, R15, R20, !P0 ;  /* 0x000000140f0c7207 */ /* 0x000fce0004000000 */
.L_x_174:
[----:B------:R-:W-:Y:S05]  /*7bb0*/  BSYNC B1 ;  /* 0x0000000000017941 */ /* 0x000fea0003800000 */
.L_x_173:
[----:B------:R-:W-:-:S13]  /*7bc0*/  LOP3.LUT P0, RZ, R4, 0xff, RZ, 0xc0, !PT ;  /* 0x000000ff04ff7812 */ /* 0x000fda000780c0ff */
[----:B------:R-:W-:Y:S05]  /*7bd0*/  @P0 BRA `(.L_x_177) ;  /* 0xfffffff400100947 */ /* 0x000fea000383ffff */
[----:B------:R-:W-:Y:S05]  /*7be0*/  BSYNC B0 ;  /* 0x0000000000007941 */ /* 0x000fea0003800000 */
.L_x_166:
[----:B------:R-:W-:-:S03]  /*7bf0*/  UMOV UR4, 0xffffffff ;  /* 0xffffffff00047882 */ /* 0x000fc60000000000 */
[----:B------:R-:W-:Y:S05]  /*7c00*/  BRA.DIV UR4, `(.L_x_178) ;  /* 0x0000000204f07947 */ /* 0x000fea000b800000 */
[----:B------:R-:W-:-:S13]  /*7c10*/  ELECT P6, URZ, PT ;  /* 0x00000000003f782f */ /* 0x000fda00038c0000 */
.L_x_191:
[----:B------:R-:W-:Y:S04]  /*7c20*/  BSSY B0, `(.L_x_179) ;  /* 0x0000022000007945 */ /* 0x000fe80003800000 */
[----:B------:R-:W-:Y:S05]  /*7c30*/  @!P6 BRA `(.L_x_180) ;  /* 0x000000000080e947 */ /* 0x000fea0003800000 */
[----:B------:R-:W-:-:S04]  /*7c40*/  LOP3.LUT R18, R18, 0x2, RZ, 0xfc, !PT ;  /* 0x0000000212127812 */ /* 0x000fc800078efcff */
[----:B------:R-:W-:-:S13]  /*7c50*/  ISETP.NE.AND P0, PT, R18, 0x3, PT ;  /* 0x000000031200780c */ /* 0x000fda0003f05270 */
[----:B------:R-:W-:Y:S05]  /*7c60*/  @!P0 BRA `(.L_x_181) ;  /* 0x0000000000048947 */ /* 0x000fea0003800000 */
[----:B------:R-:W-:Y:S01]  /*7c70*/  BPT.TRAP 0x1 ;  /* 0x000000040000795c */ /* 0x000fe20000300000 */
.L_x_181:
[----:B------:R-:W0:Y:S01]  /*7c80*/  S2R R5, SR_CgaCtaId ;  /* 0x0000000000057919 */ /* 0x000e220000008800 */
[----:B------:R-:W-:Y:S02]  /*7c90*/  MOV R0, 0x400 ;  /* 0x0000040000007802 */ /* 0x000fe40000000f00 */
[----:B------:R-:W-:Y:S02]  /*7ca0*/  SHF.L.U32 R4, R3, 0x1f, RZ ;  /* 0x0000001f03047819 */ /* 0x000fe400000006ff */
[----:B0-----:R-:W-:-:S05]  /*7cb0*/  LEA R0, R5, R0, 0x18 ;  /* 0x0000000005007211 */ /* 0x001fca00078ec0ff */
[----:B------:R-:W-:-:S04]  /*7cc0*/  VIADD R0, R0, 0x18 ;  /* 0x0000001800007836 */ /* 0x000fc80000000000 */
[C---:B------:R-:W-:Y:S02]  /*7cd0*/  IMAD R7, R13.reuse, 0x8, R0 ;  /* 0x000000080d077824 */ /* 0x040fe400078e0200 */
[----:B------:R-:W-:Y:S02]  /*7ce0*/  VIADD R13, R13, 0x1 ;  /* 0x000000010d0d7836 */ /* 0x000fe40000000000 */
[----:B------:R-:W0:Y:S03]  /*7cf0*/  SYNCS.PHASECHK.TRANS64.TRYWAIT P0, [R7+URZ], R4 ;  /* 0x00000004070075a7 */ /* 0x000e26000800017f */
[----:B------:R-:W-:-:S04]  /*7d00*/  ISETP.NE.AND P1, PT, R13, 0x3, PT ;  /* 0x000000030d00780c */ /* 0x000fc80003f25270 */
[----:B------:R-:W-:Y:S02]  /*7d10*/  SEL R2, RZ, 0x1, P1 ;  /* 0x00000001ff027807 */ /* 0x000fe40000800000 */
[----:B------:R-:W-:Y:S02]  /*7d20*/  SEL R13, R13, RZ, P1 ;  /* 0x000000ff0d0d7207 */ /* 0x000fe40000800000 */
[----:B------:R-:W-:-:S03]  /*7d30*/  LOP3.LUT R9, R3, R2, RZ, 0x3c, !PT ;  /* 0x0000000203097212 */ /* 0x000fc600078e3cff */
[----:B------:R-:W-:Y:S01]  /*7d40*/  IMAD R6, R13, 0x8, R0 ;  /* 0x000000080d067824 */ /* 0x000fe200078e0200 */
[----:B------:R-:W-:Y:S01]  /*7d50*/  SHF.L.U32 R5, R9, 0x1f, RZ ;  /* 0x0000001f09057819 */ /* 0x000fe200000006ff */
[----:B0-----:R-:W-:Y:S06]  /*7d60*/  @!P0 BRA `(.L_x_182) ;  /* 0x0000000000b88947 */ /* 0x001fec0003800000 */
.L_x_192:
[----:B------:R-:W1:Y:S01]  /*7d70*/  SYNCS.PHASECHK.TRANS64.TRYWAIT P0, [R6+URZ], R5 ;  /* 0x00000005060075a7 */ /* 0x000e62000800017f */
[----:B------:R-:W-:-:S05]  /*7d80*/  VIADD R2, R13, 0x1 ;  /* 0x000000010d027836 */ /* 0x000fca0000000000 */
[----:B------:R-:W-:-:S04]  /*7d90*/  ISETP.NE.AND P1, PT, R2, 0x3, PT ;  /* 0x000000030200780c */ /* 0x000fc80003f25270 */
[----:B0-----:R-:W-:Y:S02]  /*7da0*/  SEL R4, RZ, 0x1, P1 ;  /* 0x00000001ff047807 */ /* 0x001fe40000800000 */
[----:B------:R-:W-:Y:S02]  /*7db0*/  SEL R3, R2, RZ, P1 ;  /* 0x000000ff02037207 */ /* 0x000fe40000800000 */
[----:B------:R-:W-:Y:S01]  /*7dc0*/  LOP3.LUT R4, R9, R4, RZ, 0x3c, !PT ;  /* 0x0000000409047212 */ /* 0x000fe200078e3cff */
[----:B-1----:R-:W-:Y:S06]  /*7dd0*/  @!P0 BRA `(.L_x_183) ;  /* 0x0000000000b08947 */ /* 0x002fec0003800000 */
.L_x_193:
[----:B------:R-:W-:Y:S01]  /*7de0*/  IMAD R3, R3, 0x8, R0 ;  /* 0x0000000803037824 */ /* 0x000fe200078e0200 */
[----:B------:R-:W-:-:S07]  /*7df0*/  SHF.L.U32 R0, R4, 0x1f, RZ ;  /* 0x0000001f04007819 */ /* 0x000fce00000006ff */
.L_x_184:
[----:B-1----:R1:W2:Y:S02]  /*7e00*/  SYNCS.PHASECHK.TRANS64.TRYWAIT P0, [R3+URZ], R0 ;  /* 0x00000000030075a7 */ /* 0x0022a4000800017f */
[----:B--2---:R-:W-:Y:S05]  /*7e10*/  @!P0 NANOSLEEP.SYNCS 0x989680 ;  /* 0x009896800000895d */ /* 0x004fea0003900000 */
[----:B------:R-:W2:Y:S02]  /*7e20*/  @!P0 SYNCS.PHASECHK.TRANS64 P0, [R3+URZ], R0 ;  /* 0x00000000030085a7 */ /* 0x000ea4000800007f */
[----:B--2---:R-:W-:Y:S05]  /*7e30*/  @!P0 BRA `(.L_x_184) ;  /* 0xfffffffc00f08947 */ /* 0x004fea000383ffff */
.L_x_180:
[----:B------:R-:W-:Y:S05]  /*7e40*/  BSYNC B0 ;  /* 0x0000000000007941 */ /* 0x000fea0003800000 */
.L_x_179:
[----:B------:R-:W-:Y:S05]  /*7e50*/  EXIT ;  /* 0x000000000000794d */ /* 0x000fea0003800000 */
.L_x_21:
[----:B-1----:R1:W2:Y:S02]  /*7e60*/  SYNCS.PHASECHK.TRANS64.TRYWAIT P1, [R3+URZ], R0 ;  /* 0x00000000030075a7 */ /* 0x0022a4000802017f */
[----:B--2---:R-:W-:Y:S05]  /*7e70*/  @!P1 NANOSLEEP.SYNCS 0x989680 ;  /* 0x009896800000995d */ /* 0x004fea0003900000 */
[----:B------:R-:W2:Y:S02]  /*7e80*/  @!P1 SYNCS.PHASECHK.TRANS64 P1, [R3+URZ], R0 ;  /* 0x00000000030095a7 */ /* 0x000ea4000802007f */
[----:B--2---:R-:W-:Y:S05]  /*7e90*/  @!P1 BRA `(.L_x_21) ;  /* 0xfffffffc00f09947 */ /* 0x004fea000383ffff */
[----:B------:R-:W-:Y:S05]  /*7ea0*/  BRA `(.L_x_20) ;  /* 0xffffff9800347947 */ /* 0x000fea000383ffff */
.L_x_26:
[----:B-1----:R1:W2:Y:S02]  /*7eb0*/  SYNCS.PHASECHK.TRANS64.TRYWAIT P1, [R5+URZ], R4 ;  /* 0x00000004050075a7 */ /* 0x0022a4000802017f */
[----:B--2---:R-:W-:Y:S05]  /*7ec0*/  @!P1 NANOSLEEP.SYNCS 0x989680 ;  /* 0x009896800000995d */ /* 0x004fea0003900000 */
[----:B------:R-:W2:Y:S02]  /*7ed0*/  @!P1 SYNCS.PHASECHK.TRANS64 P1, [R5+URZ], R4 ;  /* 0x00000004050095a7 */ /* 0x000ea4000802007f */
[----:B--2---:R-:W-:Y:S05]  /*7ee0*/  @!P1 BRA `(.L_x_26) ;  /* 0xfffffffc00f09947 */ /* 0x004fea000383ffff */
[----:B------:R-:W-:Y:S05]  /*7ef0*/  BRA `(.L_x_25) ;  /* 0xffffff9c00107947 */ /* 0x000fea000383ffff */
.L_x_167:
[----:B------:R-:W-:Y:S01]  /*7f00*/  BSSY B1, `(.L_x_185) ;  /* 0x0000006000017945 */ /* 0x000fe20003800000 */
[----:B------:R-:W-:-:S07]  /*7f10*/  IMAD.MOV.U32 R15, RZ, RZ, -0x1 ;  /* 0xffffffffff0f7424 */ /* 0x000fce00078e00ff */
[----:B------:R-:W-:Y:S05]  /*7f20*/  WARPSYNC.COLLECTIVE R15, `(.L_x_186) ;  /* 0x000000000f0c7348 */ /* 0x000fea0003c00000 */
[----:B------:R-:W-:Y:S02]  /*7f30*/  ELECT P6, UR62, PT ;  /* 0x00000000003e782f */ /* 0x000fe400038c0000 */
[----:B------:R-:W-:Y:S01]  /*7f40*/  MOV R14, UR62 ;  /* 0x0000003e000e7c02 */ /* 0x000fe20008000f00 */
[----:B------:R-:W-:Y:S10]  /*7f50*/  ENDCOLLECTIVE ;  /* 0x000000000000791b */ /* 0x000ff40003800000 */
.L_x_186:
[----:B------:R-:W-:Y:S05]  /*7f60*/  BSYNC B1 ;  /* 0x0000000000017941 */ /* 0x000fea0003800000 */
.L_x_185:
[----:B------:R-:W-:Y:S05]  /*7f70*/  BRA `(.L_x_187) ;  /* 0xfffffff000347947 */ /* 0x000fea000383ffff */
.L_x_170:
[----:B0-----:R0:W1:Y:S02]  /*7f80*/  SYNCS.PHASECHK.TRANS64.TRYWAIT P0, [R21+URZ+0x18], R12 ;  /* 0x0000180c150075a7 */ /* 0x001064000800017f */
[----:B-1----:R-:W-:Y:S05]  /*7f90*/  @!P0 NANOSLEEP.SYNCS 0x989680 ;  /* 0x009896800000895d */ /* 0x002fea0003900000 */
[----:B------:R-:W1:Y:S02]  /*7fa0*/  @!P0 SYNCS.PHASECHK.TRANS64 P0, [R21+URZ+0x18], R12 ;  /* 0x0000180c150085a7 */ /* 0x000e64000800007f */
[----:B-1----:R-:W-:Y:S05]  /*7fb0*/  @!P0 BRA `(.L_x_170) ;  /* 0xfffffffc00f08947 */ /* 0x002fea000383ffff */
[----:B------:R-:W-:Y:S05]  /*7fc0*/  BRA `(.L_x_188) ;  /* 0xfffffff000787947 */ /* 0x000fea000383ffff */
.L_x_178:
[----:B------:R-:W-:Y:S01]  /*7fd0*/  BSSY B0, `(.L_x_189) ;  /* 0x0000006000007945 */ /* 0x000fe20003800000 */
[----:B------:R-:W-:-:S07]  /*7fe0*/  IMAD.MOV.U32 R15, RZ, RZ, -0x1 ;  /* 0xffffffffff0f7424 */ /* 0x000fce00078e00ff */
[----:B------:R-:W-:Y:S05]  /*7ff0*/  WARPSYNC.COLLECTIVE R15, `(.L_x_190) ;  /* 0x000000000f0c7348 */ /* 0x000fea0003c00000 */
[----:B------:R-:W-:Y:S02]  /*8000*/  ELECT P6, UR62, PT ;  /* 0x00000000003e782f */ /* 0x000fe400038c0000 */
[----:B------:R-:W-:Y:S01]  /*8010*/  MOV R14, UR62 ;  /* 0x0000003e000e7c02 */ /* 0x000fe20008000f00 */
[----:B------:R-:W-:Y:S10]  /*8020*/  ENDCOLLECTIVE ;  /* 0x000000000000791b */ /* 0x000ff40003800000 */
.L_x_190:
[----:B------:R-:W-:Y:S05]  /*8030*/  BSYNC B0 ;  /* 0x0000000000007941 */ /* 0x000fea0003800000 */
.L_x_189:
[----:B------:R-:W-:Y:S05]  /*8040*/  BRA `(.L_x_191) ;  /* 0xfffffff800f47947 */ /* 0x000fea000383ffff */
.L_x_182:
[----:B0-----:R0:W1:Y:S02]  /*8050*/  SYNCS.PHASECHK.TRANS64.TRYWAIT P0, [R7+URZ], R4 ;  /* 0x00000004070075a7 */ /* 0x001064000800017f */
[----:B-1----:R-:W-:Y:S05]  /*8060*/  @!P0 NANOSLEEP.SYNCS 0x989680 ;  /* 0x009896800000895d */ /* 0x002fea0003900000 */
[----:B------:R-:W1:Y:S02]  /*8070*/  @!P0 SYNCS.PHASECHK.TRANS64 P0, [R7+URZ], R4 ;  /* 0x00000004070085a7 */ /* 0x000e64000800007f */
[----:B-1----:R-:W-:Y:S05]  /*8080*/  @!P0 BRA `(.L_x_182) ;  /* 0xfffffffc00f08947 */ /* 0x002fea000383ffff */
[----:B------:R-:W-:Y:S05]  /*8090*/  BRA `(.L_x_192) ;  /* 0xfffffffc00347947 */ /* 0x000fea000383ffff */
.L_x_183:
[----:B0-----:R0:W1:Y:S02]  /*80a0*/  SYNCS.PHASECHK.TRANS64.TRYWAIT P0, [R6+URZ], R5 ;  /* 0x00000005060075a7 */ /* 0x001064000800017f */
[----:B-1----:R-:W-:Y:S05]  /*80b0*/  @!P0 NANOSLEEP.SYNCS 0x989680 ;  /* 0x009896800000895d */ /* 0x002fea0003900000 */
[----:B------:R-:W1:Y:S02]  /*80c0*/  @!P0 SYNCS.PHASECHK.TRANS64 P0, [R6+URZ], R5 ;  /* 0x00000005060085a7 */ /* 0x000e64000800007f */
[----:B-1----:R-:W-:Y:S05]  /*80d0*/  @!P0 BRA `(.L_x_183) ;  /* 0xfffffffc00f08947 */ /* 0x002fea000383ffff */
[----:B------:R-:W-:Y:S05]  /*80e0*/  BRA `(.L_x_193) ;  /* 0xfffffffc003c7947 */ /* 0x000fea000383ffff */
.L_x_194:
[----:B------:R-:W-:-:S00]  /*80f0*/  BRA `(.L_x_194) ;  /* 0xfffffffc00fc7947 */ /* 0x000fc0000383ffff */
[----:B------:R-:W-:-:S00]  /*8100*/  NOP ;  /* 0x0000000000007918 */ /* 0x000fc00000000000 */
[----:B------:R-:W-:-:S00]  /*8110*/  NOP ;  /* 0x0000000000007918 */ /* 0x000fc00000000000 */
[----:B------:R-:W-:-:S00]  /*8120*/  NOP ;  /* 0x0000000000007918 */ /* 0x000fc00000000000 */
[----:B------:R-:W-:-:S00]  /*8130*/  NOP ;  /* 0x0000000000007918 */ /* 0x000fc00000000000 */
[----:B------:R-:W-:-:S00]  /*8140*/  NOP ;  /* 0x0000000000007918 */ /* 0x000fc00000000000 */
[----:B------:R-:W-:-:S00]  /*8150*/  NOP ;  /* 0x0000000000007918 */ /* 0x000fc00000000000 */
[----:B------:R-:W-:-:S00]  /*8160*/  NOP ;  /* 0x0000000000007918 */ /* 0x000fc00000000000 */
[----:B------:R-:W-:-:S00]  /*8170*/  NOP ;  /* 0x0000000000007918 */ /* 0x000fc00000000000 */
.L_x_195:


//--------------------- .nv.global.init           --------------------------
	.section	.nv.global.init,"aw",@progbits
.nv.global.init:
	.type		$str$22,@object
	.size		$str$22,($str$23 - $str$22)
$str$22:
        /*0000*/ 	.byte	0x6b, 0x5f, 0x74, 0x69, 0x6c, 0x65, 0x5f, 0x63, 0x6f, 0x75, 0x6e, 0x74, 0x20, 0x3e, 0x3d, 0x20
        /*0010*/ 	.byte	0x31, 0x00
	.type		$str$23,@object
	.size		$str$23,(__unnamed_1 - $str$23)
$str$23:
        /*0012*/ 	.byte	0x2f, 0x74, 0x6d, 0x70, 0x2f, 0x63, 0x75, 0x74, 0x6c, 0x61, 0x73, 0x73, 0x5f, 0x73, 0x77, 0x65
        /*0022*/ 	.byte	0x65, 0x70, 0x5f, 0x73, 0x72, 0x63, 0x2f, 0x69, 0x6e, 0x63, 0x6c, 0x75, 0x64, 0x65, 0x2f, 0x63
        /*0032*/ 	.byte	0x75, 0x74, 0x6c, 0x61, 0x73, 0x73, 0x2f, 0x67, 0x65, 0x6d, 0x6d, 0x2f, 0x63, 0x6f, 0x6c, 0x6c
        /*0042*/ 	.byte	0x65, 0x63, 0x74, 0x69, 0x76, 0x65, 0x2f, 0x73, 0x6d, 0x39, 0x30, 0x5f, 0x6d, 0x6d, 0x61, 0x5f
        /*0052*/ 	.byte	0x74, 0x6d, 0x61, 0x5f, 0x67, 0x6d, 0x6d, 0x61, 0x5f, 0x73, 0x73, 0x5f, 0x77, 0x61, 0x72, 0x70
        /*0062*/ 	.byte	0x73, 0x70, 0x65, 0x63, 0x69, 0x61, 0x6c, 0x69, 0x7a, 0x65, 0x64, 0x2e, 0x68, 0x70, 0x70, 0x00
	.type		__unnamed_1,@object
	.size		__unnamed_1,(.L_0 - __unnamed_1)
__unnamed_1:
        /*0072*/ 	.byte	0x76, 0x6f, 0x69, 0x64, 0x20, 0x63, 0x75, 0x74, 0x6c, 0x61, 0x73, 0x73, 0x3a, 0x3a, 0x67, 0x65
        /* <DEDUP_REMOVED lines=181> */
.L_0:


//--------------------- .nv.shared._ZN7cutlass13device_kernelINS_4gemm6kernel13GemmUniversalIN4cute5tupleIJiiiiEEENS1_10collective13CollectiveMmaINS1_34MainloopSm90TmaGmmaWarpSpecializedILi3ENS5_IJNS4_1CILi2EEENSA_ILi4EEENSA_ILi1EEEEEENS1_35KernelTmaWarpSpecializedCooperativeEEENS5_IJNSA_ILi128EEESH_NSA_ILi64EEEEEENS_6half_tENS5_IJSD_llEEESK_NS5_IJlSD_lEEENS4_8TiledMMAINS4_8MMA_AtomIJNS4_4SM904GMMA26MMA_64x128x16_F32F16F16_SSILNSQ_5MajorE1ELSS_0ELNSQ_7ScaleInE1ELST_1EEEEEENS4_6LayoutINS5_IJSB_SD_SD_EEENS5_IJSD_NSA_ILi0EEESY_EEEEENS5_IJNS4_10UnderscoreES11_S11_EEEEENS4_23SM90_TMA_LOAD_MULTICASTENS4_14ComposedLayoutINS4_7SwizzleILi3ELi4ELi3EEENS4_18smem_ptr_flag_bitsILi16EEENSW_INS5_IJSI_NSA_ILi8EEEEEENS5_IJSD_SI_EEEEEEEvNS4_8identityES14_NS15_IS17_S19_NSW_INS5_IJS1A_SI_EEENS5_IJSI_SD_EEEEEEEvS1F_EENS_8epilogue10collective6detail29Sm90TmaWarpSpecializedAdapterINS1M_15DefaultEpilogueISK_SM_SM_NS1L_6thread17LinearCombinationISK_Li1EffLNS1Q_9ScaleType4KindE0ELNS_15FloatRoundStyleE2ESK_EENS1_15EpilogueDefaultEEEEEvvEEEEvNT_6ParamsE --------------------------
	.section	.nv.shared._ZN7cutlass13device_kernelINS_4gemm6kernel13GemmUniversalIN4cute5tupleIJiiiiEEENS1_10collective13CollectiveMmaINS1_34MainloopSm90TmaGmmaWarpSpecializedILi3ENS5_IJNS4_1CILi2EEENSA_ILi4EEENSA_ILi1EEEEEENS1_35KernelTmaWarpSpecializedCooperativeEEENS5_IJNSA_ILi128EEESH_NSA_ILi64EEEEEENS_6half_tENS5_IJSD_llEEESK_NS5_IJlSD_lEEENS4_8TiledMMAINS4_8MMA_AtomIJNS4_4SM904GMMA26MMA_64x128x16_F32F16F16_SSILNSQ_5MajorE1ELSS_0ELNSQ_7ScaleInE1ELST_1EEEEEENS4_6LayoutINS5_IJSB_SD_SD_EEENS5_IJSD_NSA_ILi0EEESY_EEEEENS5_IJNS4_10UnderscoreES11_S11_EEEEENS4_23SM90_TMA_LOAD_MULTICASTENS4_14ComposedLayoutINS4_7SwizzleILi3ELi4ELi3EEENS4_18smem_ptr_flag_bitsILi16EEENSW_INS5_IJSI_NSA_ILi8EEEEEENS5_IJSD_SI_EEEEEEEvNS4_8identityES14_NS15_IS17_S19_NSW_INS5_IJS1A_SI_EEENS5_IJSI_SD_EEEEEEEvS1F_EENS_8epilogue10collective6detail29Sm90TmaWarpSpecializedAdapterINS1M_15DefaultEpilogueISK_SM_SM_NS1L_6thread17LinearCombinationISK_Li1EffLNS1Q_9ScaleType4KindE0ELNS_15FloatRoundStyleE2ESK_EENS1_15EpilogueDefaultEEEEEvvEEEEvNT_6ParamsE,"aw",@nobits
	.sectionflags	@""
	.align	16
	.zero		1024


//--------------------- .nv.shared.reserved.0     --------------------------
	.section	.nv.shared.reserved.0,"aw",@nobits
	.weak		__nv_reservedSMEM_offset_0_alias
	.size		__nv_reservedSMEM_offset_0_alias, 0, 0
	.other		__nv_reservedSMEM_offset_0_alias,@"STO_CUDA_RESERVED_SHARED STV_DEFAULT"
__nv_reservedSMEM_offset_0_alias:
	.zero		0


//--------------------- .nv.global                --------------------------
	.section	.nv.global,"aw",@nobits
.nv.global:
	.type		_ZN40_INTERNAL_46c3012d_4_k_cu_5299732e_263404cute1_E,@object
	.size		_ZN40_INTERNAL_46c3012d_4_k_cu_5299732e_263404cute1_E,(_ZN40_INTERNAL_46c3012d_4_k_cu_5299732e_263404cuda3std3__45__cpo6cbeginE - _ZN40_INTERNAL_46c3012d_4_k_cu_5299732e_263404cute1_E)
_ZN40_INTERNAL_46c3012d_4_k_cu_5299732e_263404cute1_E:
	.zero		1
	.type		_ZN40_INTERNAL_46c3012d_4_k_cu_5299732e_263404cuda3std3__45__cpo6cbeginE,@object
	.size		_ZN40_INTERNAL_46c3012d_4_k_cu_5299732e_263404cuda3std3__45__cpo6cbeginE,(_ZN40_INTERNAL_46c3012d_4_k_cu_5299732e_263404cuda3std3__48in_placeE - _ZN40_INTERNAL_46c3012d_4_k_cu_5299732e_263404cuda3std3__45__cpo6cbeginE)
_ZN40_INTERNAL_46c3012d_4_k_cu_5299732e_263404cuda3std3__45__cpo6cbeginE:
	.zero		1
	.type		_ZN40_INTERNAL_46c3012d_4_k_cu_5299732e_263404cuda3std3__48in_placeE,@object
	.size		_ZN40_INTERNAL_46c3012d_4_k_cu_5299732e_263404cuda3std3__48in_placeE,(_ZN40_INTERNAL_46c3012d_4_k_cu_5299732e_263404cuda3std6ranges3__45__cpo9iter_moveE - _ZN40_INTERNAL_46c3012d_4_k_cu_5299732e_263404cuda3std3__48in_placeE)
_ZN40_INTERNAL_46c3012d_4_k_cu_5299732e_263404cuda3std3__48in_placeE:
	.zero		1
	.type		_ZN40_INTERNAL_46c3012d_4_k_cu_5299732e_263404cuda3std6ranges3__45__cpo9iter_moveE,@object
	.size		_ZN40_INTERNAL_46c3012d_4_k_cu_5299732e_263404cuda3std6ranges3__45__cpo9iter_moveE,(_ZN40_INTERNAL_46c3012d_4_k_cu_5299732e_263404cuda3std3__45__cpo5beginE - _ZN40_INTERNAL_46c3012d_4_k_cu_5299732e_263404cuda3std6ranges3__45__cpo9iter_moveE)
_ZN40_INTERNAL_46c3012d_4_k_cu_5299732e_263404cuda3std6ranges3__45__cpo9iter_moveE:
	.zero		1
	.type		_ZN40_INTERNAL_46c3012d_4_k_cu_5299732e_263404cuda3std3__45__cpo5beginE,@object
	.size		_ZN40_INTERNAL_46c3012d_4_k_cu_5299732e_263404cuda3std3__45__cpo5beginE,(_ZN40_INTERNAL_46c3012d_4_k_cu_5299732e_263404cuda3std3__442_GLOBAL__N__46c3012d_4_k_cu_5299732e_263406ignoreE - _ZN40_INTERNAL_46c3012d_4_k_cu_5299732e_263404cuda3std3__45__cpo5beginE)
_ZN40_INTERNAL_46c3012d_4_k_cu_5299732e_263404cuda3std3__45__cpo5beginE:
	.zero		1
	.type		_ZN40_INTERNAL_46c3012d_4_k_cu_5299732e_263404cuda3std3__442_GLOBAL__N__46c3012d_4_k_cu_5299732e_263406ignoreE,@object
	.size		_ZN40_INTERNAL_46c3012d_4_k_cu_5299732e_263404cuda3std3__442_GLOBAL__N__46c3012d_4_k_cu_5299732e_263406ignoreE,(_ZN40_INTERNAL_46c3012d_4_k_cu_5299732e_263404cute7productE - _ZN40_INTERNAL_46c3012d_4_k_cu_5299732e_263404cuda3std3__442_GLOBAL__N__46c3012d_4_k_cu_5299732e_263406ignoreE)
_ZN40_INTERNAL_46c3012d_4_k_cu_5299732e_263404cuda3std3__442_GLOBAL__N__46c3012d_4_k_cu_5299732e_263406ignoreE:
	.zero		1
	.type		_ZN40_INTERNAL_46c3012d_4_k_cu_5299732e_263404cute7productE,@object
	.size		_ZN40_INTERNAL_46c3012d_4_k_cu_5299732e_263404cute7productE,(_ZN40_INTERNAL_46c3012d_4_k_cu_5299732e_263404cuda3std3__45__cpo3endE - _ZN40_INTERNAL_46c3012d_4_k_cu_5299732e_263404cute7productE)
_ZN40_INTERNAL_46c3012d_4_k_cu_5299732e_263404cute7productE:
	.zero		1
	.type		_ZN40_INTERNAL_46c3012d_4_k_cu_5299732e_263404cuda3std3__45__cpo3endE,@object
	.size		_ZN40_INTERNAL_46c3012d_4_k_cu_5299732e_263404cuda3std3__45__cpo3endE,(_ZN40_INTERNAL_46c3012d_4_k_cu_5299732e_263404cuda3std3__419piecewise_constructE - _ZN40_INTERNAL_46c3012d_4_k_cu_5299732e_263404cuda3std3__45__cpo3endE)
_ZN40_INTERNAL_46c3012d_4_k_cu_5299732e_263404cuda3std3__45__cpo3endE:
	.zero		1
	.type		_ZN40_INTERNAL_46c3012d_4_k_cu_5299732e_263404cuda3std3__419piecewise_constructE,@object
	.size		_ZN40_INTERNAL_46c3012d_4_k_cu_5299732e_263404cuda3std3__419piecewise_constructE,(_ZN40_INTERNAL_46c3012d_4_k_cu_5299732e_263404cuda3std3__45__cpo4cendE - _ZN40_INTERNAL_46c3012d_4_k_cu_5299732e_263404cuda3std3__419piecewise_constructE)
_ZN40_INTERNAL_46c3012d_4_k_cu_5299732e_263404cuda3std3__419piecewise_constructE:
	.zero		1
	.type		_ZN40_INTERNAL_46c3012d_4_k_cu_5299732e_263404cuda3std3__45__cpo4cendE,@object
	.size		_ZN40_INTERNAL_46c3012d_4_k_cu_5299732e_263404cuda3std3__45__cpo4cendE,(_ZN40_INTERNAL_46c3012d_4_k_cu_5299732e_263404cuda3std6ranges3__45__cpo4swapE - _ZN40_INTERNAL_46c3012d_4_k_cu_5299732e_263404cuda3std3__45__cpo4cendE)
_ZN40_INTERNAL_46c3012d_4_k_cu_5299732e_263404cuda3std3__45__cpo4cendE:
	.zero		1
	.type		_ZN40_INTERNAL_46c3012d_4_k_cu_5299732e_263404cuda3std6ranges3__45__cpo4swapE,@object
	.size		_ZN40_INTERNAL_46c3012d_4_k_cu_5299732e_263404cuda3std6ranges3__45__cpo4swapE,(.L_8 - _ZN40_INTERNAL_46c3012d_4_k_cu_5299732e_263404cuda3std6ranges3__45__cpo4swapE)
_ZN40_INTERNAL_46c3012d_4_k_cu_5299732e_263404cuda3std6ranges3__45__cpo4swapE:
	.zero		1
.L_8:


//--------------------- .nv.constant0._ZN7cutlass13device_kernelINS_4gemm6kernel13GemmUniversalIN4cute5tupleIJiiiiEEENS1_10collective13CollectiveMmaINS1_34MainloopSm90TmaGmmaWarpSpecializedILi3ENS5_IJNS4_1CILi2EEENSA_ILi4EEENSA_ILi1EEEEEENS1_35KernelTmaWarpSpecializedCooperativeEEENS5_IJNSA_ILi128EEESH_NSA_ILi64EEEEEENS_6half_tENS5_IJSD_llEEESK_NS5_IJlSD_lEEENS4_8TiledMMAINS4_8MMA_AtomIJNS4_4SM904GMMA26MMA_64x128x16_F32F16F16_SSILNSQ_5MajorE1ELSS_0ELNSQ_7ScaleInE1ELST_1EEEEEENS4_6LayoutINS5_IJSB_SD_SD_EEENS5_IJSD_NSA_ILi0EEESY_EEEEENS5_IJNS4_10UnderscoreES11_S11_EEEEENS4_23SM90_TMA_LOAD_MULTICASTENS4_14ComposedLayoutINS4_7SwizzleILi3ELi4ELi3EEENS4_18smem_ptr_flag_bitsILi16EEENSW_INS5_IJSI_NSA_ILi8EEEEEENS5_IJSD_SI_EEEEEEEvNS4_8identityES14_NS15_IS17_S19_NSW_INS5_IJS1A_SI_EEENS5_IJSI_SD_EEEEEEEvS1F_EENS_8epilogue10collective6detail29Sm90TmaWarpSpecializedAdapterINS1M_15DefaultEpilogueISK_SM_SM_NS1L_6thread17LinearCombinationISK_Li1EffLNS1Q_9ScaleType4KindE0ELNS_15FloatRoundStyleE2ESK_EENS1_15EpilogueDefaultEEEEEvvEEEEvNT_6ParamsE --------------------------
	.section	.nv.constant0._ZN7cutlass13device_kernelINS_4gemm6kernel13GemmUniversalIN4cute5tupleIJiiiiEEENS1_10collective13CollectiveMmaINS1_34MainloopSm90TmaGmmaWarpSpecializedILi3ENS5_IJNS4_1CILi2EEENSA_ILi4EEENSA_ILi1EEEEEENS1_35KernelTmaWarpSpecializedCooperativeEEENS5_IJNSA_ILi128EEESH_NSA_ILi64EEEEEENS_6half_tENS5_IJSD_llEEESK_NS5_IJlSD_lEEENS4_8TiledMMAINS4_8MMA_AtomIJNS4_4SM904GMMA26MMA_64x128x16_F32F16F16_SSILNSQ_5MajorE1ELSS_0ELNSQ_7ScaleInE1ELST_1EEEEEENS4_6LayoutINS5_IJSB_SD_SD_EEENS5_IJSD_NSA_ILi0EEESY_EEEEENS5_IJNS4_10UnderscoreES11_S11_EEEEENS4_23SM90_TMA_LOAD_MULTICASTENS4_14ComposedLayoutINS4_7SwizzleILi3ELi4ELi3EEENS4_18smem_ptr_flag_bitsILi16EEENSW_INS5_IJSI_NSA_ILi8EEEEEENS5_IJSD_SI_EEEEEEEvNS4_8identityES14_NS15_IS17_S19_NSW_INS5_IJS1A_SI_EEENS5_IJSI_SD_EEEEEEEvS1F_EENS_8epilogue10collective6detail29Sm90TmaWarpSpecializedAdapterINS1M_15DefaultEpilogueISK_SM_SM_NS1L_6thread17LinearCombinationISK_Li1EffLNS1Q_9ScaleType4KindE0ELNS_15FloatRoundStyleE2ESK_EENS1_15EpilogueDefaultEEEEEvvEEEEvNT_6ParamsE,"a",@progbits
	.sectionflags	@""
	.align	4
.nv.constant0._ZN7cutlass13device_kernelINS_4gemm6kernel13GemmUniversalIN4cute5tupleIJiiiiEEENS1_10collective13CollectiveMmaINS1_34MainloopSm90TmaGmmaWarpSpecializedILi3ENS5_IJNS4_1CILi2EEENSA_ILi4EEENSA_ILi1EEEEEENS1_35KernelTmaWarpSpecializedCooperativeEEENS5_IJNSA_ILi128EEESH_NSA_ILi64EEEEEENS_6half_tENS5_IJSD_llEEESK_NS5_IJlSD_lEEENS4_8TiledMMAINS4_8MMA_AtomIJNS4_4SM904GMMA26MMA_64x128x16_F32F16F16_SSILNSQ_5MajorE1ELSS_0ELNSQ_7ScaleInE1ELST_1EEEEEENS4_6LayoutINS5_IJSB_SD_SD_EEENS5_IJSD_NSA_ILi0EEESY_EEEEENS5_IJNS4_10UnderscoreES11_S11_EEEEENS4_23SM90_TMA_LOAD_MULTICASTENS4_14ComposedLayoutINS4_7SwizzleILi3ELi4ELi3EEENS4_18smem_ptr_flag_bitsILi16EEENSW_INS5_IJSI_NSA_ILi8EEEEEENS5_IJSD_SI_EEEEEEEvNS4_8identityES14_NS15_IS17_S19_NSW_INS5_IJS1A_SI_EEENS5_IJSI_SD_EEEEEEEvS1F_EENS_8epilogue10collective6detail29Sm90TmaWarpSpecializedAdapterINS1M_15DefaultEpilogueISK_SM_SM_NS1L_6thread17LinearCombinationISK_Li1EffLNS1Q_9ScaleType4KindE0ELNS_15FloatRoundStyleE2ESK_EENS1_15EpilogueDefaultEEEEEvvEEEEvNT_6ParamsE:
	.zero		1664


//--------------------- SYMBOLS --------------------------

	.type		.nv.reservedSmem.offset0,@object
	.size		.nv.reservedSmem.offset0,0x4
	.type		__assertfail,@function
